	.target	sm_90a

	.elftype	@"ET_EXEC"


//--------------------- .note.nv.tkinfo           --------------------------
	.section	.note.nv.tkinfo,"",@"SHT_NOTE"
	.sectionflags	@"SHF_NOTE_NV_TKINFO"
	.tkinfo
        /*0018*/ 	.word	0x00000002
        /*0030*/ 	.string	""
        /*0030*/ 	.string	"ptxas"
        /*0030*/ 	.string	"Cuda compilation tools, release 13.0, V13.0.88"
        /*0030*/ 	.string	"Build cuda_13.0.r13.0/compiler.36424714_0"
        /*0030*/ 	.string	"-arch sm_90a -m 64 "



//--------------------- .note.nv.cuinfo           --------------------------
	.section	.note.nv.cuinfo,"",@"SHT_NOTE"
	.sectionflags	@"SHF_NOTE_NV_CUINFO"
        /*0018*/ 	.short	0x0002
        /*001a*/ 	.short	0x005a
        /*001c*/ 	.short	0x0082
	.zero		2


//--------------------- .nv.info                  --------------------------
	.section	.nv.info,"",@"SHT_CUDA_INFO"
	.align	4


	//----- nvinfo : EIATTR_REGCOUNT
	.align		4
        /*0000*/ 	.byte	0x04, 0x2f
        /*0002*/ 	.short	(.L_12 - .L_11)
	.align		4
.L_11:
        /*0004*/ 	.word	index@(_ZN7cutlass13device_kernelINS_4conv6kernel13ConvUniversalINS1_16ConvProblemShapeILNS1_8OperatorE2ELi3EEENS1_10collective14CollectiveConvINS1_46MainloopSm90TmaGmmaWarpSpecializedImplicitGemmILS5_2ELi5ELi3EN4cute5tupleIJNSA_1CILi1EEESD_SD_EEENS1_36KernelImplicitTmaWarpSpecializedSm90ELi1EEENSB_IJNSC_ILi256EEENSB_IJNSC_ILi64EEEEEESJ_EEENS_10bfloat16_tESL_NSA_8TiledMMAINSA_8MMA_AtomIJNSA_4SM904GMMA27MMA_64x64x16_F32BF16BF16_SSILNSP_5MajorE1ELSR_1ELNSP_7ScaleInE1ELSS_1EEEEEENSA_6LayoutISE_NSB_IJNSC_ILi0EEESW_SW_EEEEENSB_IJNSA_10UnderscoreESZ_SZ_EEEEENS7_6detail26Sm90ImplicitGemmTileTraitsINSA_13SM90_TMA_LOADENSA_14ComposedLayoutINSA_7SwizzleILi3ELi4ELi3EEENSA_18smem_ptr_flag_bitsILi16EEENSV_INSB_IJNSB_IJSI_NSC_ILi4EEEEEENSB_IJNSC_ILi8EEES1C_EEENSB_IJSD_NSC_ILi5EEEEEEEEENSB_IJNSB_IJSD_NSC_ILi4096EEEEEENSB_IJSI_NSC_ILi512EEEEEENSB_IJSW_NSC_ILi16384EEEEEEEEEEEEEvEENS13_INSA_20SM90_TMA_LOAD_IM2COLENS15_IS17_S19_NSV_INSB_IJNSB_IJSI_SD_EEES1D_S1F_EEENSB_IJNSB_IJSD_SW_EEES1K_NSB_IJSW_S1H_EEEEEEEEEEvEEEENS_8epilogue10collective6detail29Sm90TmaWarpSpecializedAdapterINS22_15DefaultEpilogueISL_NSB_IJlNSB_IJSD_lllEEESW_EEES27_NS21_6thread17LinearCombinationISL_Li1EffLNS28_9ScaleType4KindE0ELNS_15FloatRoundStyleE2ESL_EENS_4gemm15EpilogueDefaultEEEEEvvEEEEvNT_6ParamsE)
        /*0008*/ 	.word	0x000000aa


	//----- nvinfo : EIATTR_FRAME_SIZE
	.align		4
.L_12:
        /*000c*/ 	.byte	0x04, 0x11
        /*000e*/ 	.short	(.L_14 - .L_13)
	.align		4
.L_13:
        /*0010*/ 	.word	index@(_ZN7cutlass13device_kernelINS_4conv6kernel13ConvUniversalINS1_16ConvProblemShapeILNS1_8OperatorE2ELi3EEENS1_10collective14CollectiveConvINS1_46MainloopSm90TmaGmmaWarpSpecializedImplicitGemmILS5_2ELi5ELi3EN4cute5tupleIJNSA_1CILi1EEESD_SD_EEENS1_36KernelImplicitTmaWarpSpecializedSm90ELi1EEENSB_IJNSC_ILi256EEENSB_IJNSC_ILi64EEEEEESJ_EEENS_10bfloat16_tESL_NSA_8TiledMMAINSA_8MMA_AtomIJNSA_4SM904GMMA27MMA_64x64x16_F32BF16BF16_SSILNSP_5MajorE1ELSR_1ELNSP_7ScaleInE1ELSS_1EEEEEENSA_6LayoutISE_NSB_IJNSC_ILi0EEESW_SW_EEEEENSB_IJNSA_10UnderscoreESZ_SZ_EEEEENS7_6detail26Sm90ImplicitGemmTileTraitsINSA_13SM90_TMA_LOADENSA_14ComposedLayoutINSA_7SwizzleILi3ELi4ELi3EEENSA_18smem_ptr_flag_bitsILi16EEENSV_INSB_IJNSB_IJSI_NSC_ILi4EEEEEENSB_IJNSC_ILi8EEES1C_EEENSB_IJSD_NSC_ILi5EEEEEEEEENSB_IJNSB_IJSD_NSC_ILi4096EEEEEENSB_IJSI_NSC_ILi512EEEEEENSB_IJSW_NSC_ILi16384EEEEEEEEEEEEEvEENS13_INSA_20SM90_TMA_LOAD_IM2COLENS15_IS17_S19_NSV_INSB_IJNSB_IJSI_SD_EEES1D_S1F_EEENSB_IJNSB_IJSD_SW_EEES1K_NSB_IJSW_S1H_EEEEEEEEEEvEEEENS_8epilogue10collective6detail29Sm90TmaWarpSpecializedAdapterINS22_15DefaultEpilogueISL_NSB_IJlNSB_IJSD_lllEEESW_EEES27_NS21_6thread17LinearCombinationISL_Li1EffLNS28_9ScaleType4KindE0ELNS_15FloatRoundStyleE2ESL_EENS_4gemm15EpilogueDefaultEEEEEvvEEEEvNT_6ParamsE)
        /*0014*/ 	.word	0x00000000


	//----- nvinfo : EIATTR_MIN_STACK_SIZE
	.align		4
.L_14:
        /*0018*/ 	.byte	0x04, 0x12
        /*001a*/ 	.short	(.L_16 - .L_15)
	.align		4
.L_15:
        /*001c*/ 	.word	index@(_ZN7cutlass13device_kernelINS_4conv6kernel13ConvUniversalINS1_16ConvProblemShapeILNS1_8OperatorE2ELi3EEENS1_10collective14CollectiveConvINS1_46MainloopSm90TmaGmmaWarpSpecializedImplicitGemmILS5_2ELi5ELi3EN4cute5tupleIJNSA_1CILi1EEESD_SD_EEENS1_36KernelImplicitTmaWarpSpecializedSm90ELi1EEENSB_IJNSC_ILi256EEENSB_IJNSC_ILi64EEEEEESJ_EEENS_10bfloat16_tESL_NSA_8TiledMMAINSA_8MMA_AtomIJNSA_4SM904GMMA27MMA_64x64x16_F32BF16BF16_SSILNSP_5MajorE1ELSR_1ELNSP_7ScaleInE1ELSS_1EEEEEENSA_6LayoutISE_NSB_IJNSC_ILi0EEESW_SW_EEEEENSB_IJNSA_10UnderscoreESZ_SZ_EEEEENS7_6detail26Sm90ImplicitGemmTileTraitsINSA_13SM90_TMA_LOADENSA_14ComposedLayoutINSA_7SwizzleILi3ELi4ELi3EEENSA_18smem_ptr_flag_bitsILi16EEENSV_INSB_IJNSB_IJSI_NSC_ILi4EEEEEENSB_IJNSC_ILi8EEES1C_EEENSB_IJSD_NSC_ILi5EEEEEEEEENSB_IJNSB_IJSD_NSC_ILi4096EEEEEENSB_IJSI_NSC_ILi512EEEEEENSB_IJSW_NSC_ILi16384EEEEEEEEEEEEEvEENS13_INSA_20SM90_TMA_LOAD_IM2COLENS15_IS17_S19_NSV_INSB_IJNSB_IJSI_SD_EEES1D_S1F_EEENSB_IJNSB_IJSD_SW_EEES1K_NSB_IJSW_S1H_EEEEEEEEEEvEEEENS_8epilogue10collective6detail29Sm90TmaWarpSpecializedAdapterINS22_15DefaultEpilogueISL_NSB_IJlNSB_IJSD_lllEEESW_EEES27_NS21_6thread17LinearCombinationISL_Li1EffLNS28_9ScaleType4KindE0ELNS_15FloatRoundStyleE2ESL_EENS_4gemm15EpilogueDefaultEEEEEvvEEEEvNT_6ParamsE)
        /*0020*/ 	.word	0x00000000
.L_16:


//--------------------- .nv.compat                --------------------------
	.section	.nv.compat,"",@"SHT_CUDA_COMPAT_INFO"
	.align	4
        /*0000*/ 	.byte	0x02, 0x09, 0x01, 0x00, 0x02, 0x02, 0x04, 0x00, 0x02, 0x05, 0x05, 0x00, 0x03, 0x07, 0x01, 0x01
        /*0010*/ 	.byte	0x02, 0x03, 0x01, 0x00, 0x02, 0x06, 0x01, 0x00, 0x04, 0x0b, 0x08, 0x00, 0x00, 0x00, 0x00, 0x00
        /*0020*/ 	.byte	0x00, 0x00, 0x00, 0x00


//--------------------- .nv.info._ZN7cutlass13device_kernelINS_4conv6kernel13ConvUniversalINS1_16ConvProblemShapeILNS1_8OperatorE2ELi3EEENS1_10collective14CollectiveConvINS1_46MainloopSm90TmaGmmaWarpSpecializedImplicitGemmILS5_2ELi5ELi3EN4cute5tupleIJNSA_1CILi1EEESD_SD_EEENS1_36KernelImplicitTmaWarpSpecializedSm90ELi1EEENSB_IJNSC_ILi256EEENSB_IJNSC_ILi64EEEEEESJ_EEENS_10bfloat16_tESL_NSA_8TiledMMAINSA_8MMA_AtomIJNSA_4SM904GMMA27MMA_64x64x16_F32BF16BF16_SSILNSP_5MajorE1ELSR_1ELNSP_7ScaleInE1ELSS_1EEEEEENSA_6LayoutISE_NSB_IJNSC_ILi0EEESW_SW_EEEEENSB_IJNSA_10UnderscoreESZ_SZ_EEEEENS7_6detail26Sm90ImplicitGemmTileTraitsINSA_13SM90_TMA_LOADENSA_14ComposedLayoutINSA_7SwizzleILi3ELi4ELi3EEENSA_18smem_ptr_flag_bitsILi16EEENSV_INSB_IJNSB_IJSI_NSC_ILi4EEEEEENSB_IJNSC_ILi8EEES1C_EEENSB_IJSD_NSC_ILi5EEEEEEEEENSB_IJNSB_IJSD_NSC_ILi4096EEEEEENSB_IJSI_NSC_ILi512EEEEEENSB_IJSW_NSC_ILi16384EEEEEEEEEEEEEvEENS13_INSA_20SM90_TMA_LOAD_IM2COLENS15_IS17_S19_NSV_INSB_IJNSB_IJSI_SD_EEES1D_S1F_EEENSB_IJNSB_IJSD_SW_EEES1K_NSB_IJSW_S1H_EEEEEEEEEEvEEEENS_8epilogue10collective6detail29Sm90TmaWarpSpecializedAdapterINS22_15DefaultEpilogueISL_NSB_IJlNSB_IJSD_lllEEESW_EEES27_NS21_6thread17LinearCombinationISL_Li1EffLNS28_9ScaleType4KindE0ELNS_15FloatRoundStyleE2ESL_EENS_4gemm15EpilogueDefaultEEEEEvvEEEEvNT_6ParamsE --------------------------
	.section	.nv.info._ZN7cutlass13device_kernelINS_4conv6kernel13ConvUniversalINS1_16ConvProblemShapeILNS1_8OperatorE2ELi3EEENS1_10collective14CollectiveConvINS1_46MainloopSm90TmaGmmaWarpSpecializedImplicitGemmILS5_2ELi5ELi3EN4cute5tupleIJNSA_1CILi1EEESD_SD_EEENS1_36KernelImplicitTmaWarpSpecializedSm90ELi1EEENSB_IJNSC_ILi256EEENSB_IJNSC_ILi64EEEEEESJ_EEENS_10bfloat16_tESL_NSA_8TiledMMAINSA_8MMA_AtomIJNSA_4SM904GMMA27MMA_64x64x16_F32BF16BF16_SSILNSP_5MajorE1ELSR_1ELNSP_7ScaleInE1ELSS_1EEEEEENSA_6LayoutISE_NSB_IJNSC_ILi0EEESW_SW_EEEEENSB_IJNSA_10UnderscoreESZ_SZ_EEEEENS7_6detail26Sm90ImplicitGemmTileTraitsINSA_13SM90_TMA_LOADENSA_14ComposedLayoutINSA_7SwizzleILi3ELi4ELi3EEENSA_18smem_ptr_flag_bitsILi16EEENSV_INSB_IJNSB_IJSI_NSC_ILi4EEEEEENSB_IJNSC_ILi8EEES1C_EEENSB_IJSD_NSC_ILi5EEEEEEEEENSB_IJNSB_IJSD_NSC_ILi4096EEEEEENSB_IJSI_NSC_ILi512EEEEEENSB_IJSW_NSC_ILi16384EEEEEEEEEEEEEvEENS13_INSA_20SM90_TMA_LOAD_IM2COLENS15_IS17_S19_NSV_INSB_IJNSB_IJSI_SD_EEES1D_S1F_EEENSB_IJNSB_IJSD_SW_EEES1K_NSB_IJSW_S1H_EEEEEEEEEEvEEEENS_8epilogue10collective6detail29Sm90TmaWarpSpecializedAdapterINS22_15DefaultEpilogueISL_NSB_IJlNSB_IJSD_lllEEESW_EEES27_NS21_6thread17LinearCombinationISL_Li1EffLNS28_9ScaleType4KindE0ELNS_15FloatRoundStyleE2ESL_EENS_4gemm15EpilogueDefaultEEEEEvvEEEEvNT_6ParamsE,"",@"SHT_CUDA_INFO"
	.sectionflags	@""
	.align	4


	//----- nvinfo : EIATTR_CUDA_API_VERSION
	.align		4
        /*0000*/ 	.byte	0x04, 0x37
        /*0002*/ 	.short	(.L_18 - .L_17)
.L_17:
        /*0004*/ 	.word	0x00000082


	//----- nvinfo : EIATTR_KPARAM_INFO
	.align		4
.L_18:
        /*0008*/ 	.byte	0x04, 0x17
        /*000a*/ 	.short	(.L_20 - .L_19)
.L_19:
        /*000c*/ 	.word	0x00000000
        /*0010*/ 	.short	0x0000
        /*0012*/ 	.short	0x0070
        /*0014*/ 	.byte	0x00, 0xf0, 0x01, 0x10


	//----- nvinfo : EIATTR_SPARSE_MMA_MASK
	.align		4
.L_20:
        /*0018*/ 	.byte	0x03, 0x50
        /*001a*/ 	.short	0x0000


	//----- nvinfo : EIATTR_MAXREG_COUNT
	.align		4
        /*001c*/ 	.byte	0x03, 0x1b
        /*001e*/ 	.short	0x00ff


	//----- nvinfo : EIATTR_NUM_BARRIERS
	.align		4
        /*0020*/ 	.byte	0x02, 0x4c
        /*0022*/ 	.byte	0x01
	.zero		1


	//----- nvinfo : EIATTR_MERCURY_ISA_VERSION
	.align		4
        /*0024*/ 	.byte	0x03, 0x5f
        /*0026*/ 	.short	0x0101


	//----- nvinfo : EIATTR_COOP_GROUP_MASK_REGIDS
	.align		4
        /*0028*/ 	.byte	0x04, 0x29
        /*002a*/ 	.short	(.L_22 - .L_21)


	//   ....[0]....
.L_21:
        /*002c*/ 	.word	0xffffffff


	//   ....[1]....
        /*0030*/ 	.word	0xffffffff


	//   ....[2]....
        /*0034*/ 	.word	0xffffffff


	//----- nvinfo : EIATTR_COOP_GROUP_INSTR_OFFSETS
	.align		4
.L_22:
        /*0038*/ 	.byte	0x04, 0x28
        /*003a*/ 	.short	(.L_24 - .L_23)


	//   ....[0]....
.L_23:
        /*003c*/ 	.word	0x00000060


	//   ....[1]....
        /*0040*/ 	.word	0x00000070


	//   ....[2]....
        /*0044*/ 	.word	0x00000130


	//----- nvinfo : EIATTR_MBARRIER_INSTR_OFFSETS
	.align		4
.L_24:
        /*0048*/ 	.byte	0x04, 0x39
        /*004a*/ 	.short	(.L_26 - .L_25)


	//   ....[0]....
.L_25:
        /*004c*/ 	.word	0x00000250
        /*0050*/ 	.word	0x000000ff
        /*0054*/ 	.word	0x00032000
        /*0058*/ 	.short	0x0100
        /*005a*/ 	.byte	0x08
	.zero		1


	//   ....[1]....
        /*005c*/ 	.word	0x00000260
        /*0060*/ 	.word	0x000000ff
        /*0064*/ 	.word	0x00032028
        /*0068*/ 	.short	0x0100
        /*006a*/ 	.byte	0x08
	.zero		1


	//   ....[2]....
        /*006c*/ 	.word	0x00000270
        /*0070*/ 	.word	0x000000ff
        /*0074*/ 	.word	0x00032008
        /*0078*/ 	.short	0x0100
        /*007a*/ 	.byte	0x08
	.zero		1


	//   ....[3]....
        /*007c*/ 	.word	0x00000280
        /*0080*/ 	.word	0x000000ff
        /*0084*/ 	.word	0x00032030
        /*0088*/ 	.short	0x0100
        /*008a*/ 	.byte	0x08
	.zero		1


	//   ....[4]....
        /*008c*/ 	.word	0x00000290
        /*0090*/ 	.word	0x000000ff
        /*0094*/ 	.word	0x00032010
        /*0098*/ 	.short	0x0100
        /*009a*/ 	.byte	0x08
	.zero		1


	//   ....[5]....
        /*009c*/ 	.word	0x000002a0
        /*00a0*/ 	.word	0x000000ff
        /*00a4*/ 	.word	0x00032038
        /*00a8*/ 	.short	0x0100
        /*00aa*/ 	.byte	0x08
	.zero		1


	//   ....[6]....
        /*00ac*/ 	.word	0x000002b0
        /*00b0*/ 	.word	0x000000ff
        /*00b4*/ 	.word	0x00032018
        /*00b8*/ 	.short	0x0100
        /*00ba*/ 	.byte	0x08
	.zero		1


	//   ....[7]....
        /*00bc*/ 	.word	0x000002c0
        /*00c0*/ 	.word	0x000000ff
        /*00c4*/ 	.word	0x00032040
        /*00c8*/ 	.short	0x0100
        /*00ca*/ 	.byte	0x08
	.zero		1


	//   ....[8]....
        /*00cc*/ 	.word	0x000002d0
        /*00d0*/ 	.word	0x000000ff
        /*00d4*/ 	.word	0x00032020
        /*00d8*/ 	.short	0x0100
        /*00da*/ 	.byte	0x08
	.zero		1


	//   ....[9]....
        /*00dc*/ 	.word	0x000002e0
        /*00e0*/ 	.word	0x000000ff
        /*00e4*/ 	.word	0x00032048
        /*00e8*/ 	.short	0x0100
        /*00ea*/ 	.byte	0x08
	.zero		1


	//   ....[10]....
        /*00ec*/ 	.word	0x000010e0
        /*00f0*/ 	.word	0x00000009
        /*00f4*/ 	.word	0x00032000
        /*00f8*/ 	.short	0x010a
        /*00fa*/ 	.byte	0x3f
	.zero		1


	//   ....[11]....
        /*00fc*/ 	.word	0x00001740
        /*0100*/ 	.word	0x0000000a
        /*0104*/ 	.word	0x00032000
        /*0108*/ 	.short	0x010a
        /*010a*/ 	.byte	0x3f
	.zero		1


	//   ....[12]....
        /*010c*/ 	.word	0x00001c60
        /*0110*/ 	.word	0x000000ff
        /*0114*/ 	.word	0x00000000
        /*0118*/ 	.short	0x0101
        /*011a*/ 	.byte	0x09
	.zero		1


	//   ....[13]....
        /*011c*/ 	.word	0x00001e70
        /*0120*/ 	.word	0x00000007
        /*0124*/ 	.word	0x00000000
        /*0128*/ 	.short	0x0101
        /*012a*/ 	.byte	0x3f
	.zero		1


	//   ....[14]....
        /*012c*/ 	.word	0x0000cf60
        /*0130*/ 	.word	0x00000006
        /*0134*/ 	.word	0x00032028
        /*0138*/ 	.short	0x010a
        /*013a*/ 	.byte	0x3f
	.zero		1


	//   ....[15]....
        /*013c*/ 	.word	0x0000d6f0
        /*0140*/ 	.word	0x00000003
        /*0144*/ 	.word	0x00000000
        /*0148*/ 	.short	0x010a
        /*014a*/ 	.byte	0x3f
	.zero		1


	//   ....[16]....
        /*014c*/ 	.word	0x0000d7a0
        /*0150*/ 	.word	0x00000000
        /*0154*/ 	.word	0x00000000
        /*0158*/ 	.short	0x010a
        /*015a*/ 	.byte	0x3f
	.zero		1


	//   ....[17]....
        /*015c*/ 	.word	0x0000d850
        /*0160*/ 	.word	0x00000000
        /*0164*/ 	.word	0x00000000
        /*0168*/ 	.short	0x010a
        /*016a*/ 	.byte	0x3f
	.zero		1


	//   ....[18]....
        /*016c*/ 	.word	0x0000d900
        /*0170*/ 	.word	0x00000000
        /*0174*/ 	.word	0x00000000
        /*0178*/ 	.short	0x010a
        /*017a*/ 	.byte	0x3f
	.zero		1


	//   ....[19]....
        /*017c*/ 	.word	0x0000d9b0
        /*0180*/ 	.word	0x00000007
        /*0184*/ 	.word	0x00000000
        /*0188*/ 	.short	0x010a
        /*018a*/ 	.byte	0x3f
	.zero		1


	//----- nvinfo : EIATTR_NUM_MBARRIERS
	.align		4
.L_26:
        /*018c*/ 	.byte	0x03, 0x38
        /*018e*/ 	.short	0x000a


	//----- nvinfo : EIATTR_EXIT_INSTR_OFFSETS
	.align		4
        /*0190*/ 	.byte	0x04, 0x1c
        /*0192*/ 	.short	(.L_28 - .L_27)


	//   ....[0]....
.L_27:
        /*0194*/ 	.word	0x00000c10


	//   ....[1]....
        /*0198*/ 	.word	0x00002040


	//   ....[2]....
        /*019c*/ 	.word	0x00002120


	//   ....[3]....
        /*01a0*/ 	.word	0x00002200


	//   ....[4]....
        /*01a4*/ 	.word	0x000098e0


	//   ....[5]....
        /*01a8*/ 	.word	0x00009920


	//   ....[6]....
        /*01ac*/ 	.word	0x0000ccd0


	//   ....[7]....
        /*01b0*/ 	.word	0x0000cd10


	//   ....[8]....
        /*01b4*/ 	.word	0x0000cd30


	//   ....[9]....
        /*01b8*/ 	.word	0x0000d5e0


	//   ....[10]....
        /*01bc*/ 	.word	0x0000d9e0


	//----- nvinfo : EIATTR_MAX_THREADS
	.align		4
.L_28:
        /*01c0*/ 	.byte	0x04, 0x05
        /*01c2*/ 	.short	(.L_30 - .L_29)
.L_29:
        /*01c4*/ 	.word	0x00000100
        /*01c8*/ 	.word	0x00000001
        /*01cc*/ 	.word	0x00000001


	//----- nvinfo : EIATTR_CRS_STACK_SIZE
	.align		4
.L_30:
        /*01d0*/ 	.byte	0x04, 0x1e
        /*01d2*/ 	.short	(.L_32 - .L_31)
.L_31:
        /*01d4*/ 	.word	0x00000000


	//----- nvinfo : EIATTR_CBANK_PARAM_SIZE
	.align		4
.L_32:
        /*01d8*/ 	.byte	0x03, 0x19
        /*01da*/ 	.short	0x0470


	//----- nvinfo : EIATTR_PARAM_CBANK
	.align		4
        /*01dc*/ 	.byte	0x04, 0x0a
        /*01de*/ 	.short	(.L_34 - .L_33)
	.align		4
.L_33:
        /*01e0*/ 	.word	index@(.nv.constant0._ZN7cutlass13device_kernelINS_4conv6kernel13ConvUniversalINS1_16ConvProblemShapeILNS1_8OperatorE2ELi3EEENS1_10collective14CollectiveConvINS1_46MainloopSm90TmaGmmaWarpSpecializedImplicitGemmILS5_2ELi5ELi3EN4cute5tupleIJNSA_1CILi1EEESD_SD_EEENS1_36KernelImplicitTmaWarpSpecializedSm90ELi1EEENSB_IJNSC_ILi256EEENSB_IJNSC_ILi64EEEEEESJ_EEENS_10bfloat16_tESL_NSA_8TiledMMAINSA_8MMA_AtomIJNSA_4SM904GMMA27MMA_64x64x16_F32BF16BF16_SSILNSP_5MajorE1ELSR_1ELNSP_7ScaleInE1ELSS_1EEEEEENSA_6LayoutISE_NSB_IJNSC_ILi0EEESW_SW_EEEEENSB_IJNSA_10UnderscoreESZ_SZ_EEEEENS7_6detail26Sm90ImplicitGemmTileTraitsINSA_13SM90_TMA_LOADENSA_14ComposedLayoutINSA_7SwizzleILi3ELi4ELi3EEENSA_18smem_ptr_flag_bitsILi16EEENSV_INSB_IJNSB_IJSI_NSC_ILi4EEEEEENSB_IJNSC_ILi8EEES1C_EEENSB_IJSD_NSC_ILi5EEEEEEEEENSB_IJNSB_IJSD_NSC_ILi4096EEEEEENSB_IJSI_NSC_ILi512EEEEEENSB_IJSW_NSC_ILi16384EEEEEEEEEEEEEvEENS13_INSA_20SM90_TMA_LOAD_IM2COLENS15_IS17_S19_NSV_INSB_IJNSB_IJSI_SD_EEES1D_S1F_EEENSB_IJNSB_IJSD_SW_EEES1K_NSB_IJSW_S1H_EEEEEEEEEEvEEEENS_8epilogue10collective6detail29Sm90TmaWarpSpecializedAdapterINS22_15DefaultEpilogueISL_NSB_IJlNSB_IJSD_lllEEESW_EEES27_NS21_6thread17LinearCombinationISL_Li1EffLNS28_9ScaleType4KindE0ELNS_15FloatRoundStyleE2ESL_EENS_4gemm15EpilogueDefaultEEEEEvvEEEEvNT_6ParamsE)
        /*01e4*/ 	.short	0x0210
        /*01e6*/ 	.short	0x0470


	//----- nvinfo : EIATTR_SW_WAR
	.align		4
.L_34:
        /*01e8*/ 	.byte	0x04, 0x36
        /*01ea*/ 	.short	(.L_36 - .L_35)
.L_35:
        /*01ec*/ 	.word	0x00000008
.L_36:


//--------------------- .nv.callgraph             --------------------------
	.section	.nv.callgraph,"",@"SHT_CUDA_CALLGRAPH"
	.align	4
	.sectionentsize	8
	.align		4
        /*0000*/ 	.word	0x00000000
	.align		4
        /*0004*/ 	.word	0xffffffff
	.align		4
        /*0008*/ 	.word	0x00000000
	.align		4
        /*000c*/ 	.word	0xfffffffe
	.align		4
        /*0010*/ 	.word	0x00000000
	.align		4
        /*0014*/ 	.word	0xfffffffd
	.align		4
        /*0018*/ 	.word	0x00000000
	.align		4
        /*001c*/ 	.word	0xfffffffc


//--------------------- .nv.constant4             --------------------------
	.section	.nv.constant4,"a",@progbits
	.align	8
	.align		8
.nv.constant4:
        /*0000*/ 	.dword	_ZN39_INTERNAL_ad0f7c48_4_k_cu_29b85149_27844cuda3std3__45__cpo5beginE
	.align		8
        /*0008*/ 	.dword	_ZN39_INTERNAL_ad0f7c48_4_k_cu_29b85149_27844cuda3std3__45__cpo3endE
	.align		8
        /*0010*/ 	.dword	_ZN39_INTERNAL_ad0f7c48_4_k_cu_29b85149_27844cuda3std3__45__cpo6cbeginE
	.align		8
        /*0018*/ 	.dword	_ZN39_INTERNAL_ad0f7c48_4_k_cu_29b85149_27844cuda3std3__45__cpo4cendE
	.align		8
        /*0020*/ 	.dword	_ZN39_INTERNAL_ad0f7c48_4_k_cu_29b85149_27844cuda3std3__441_GLOBAL__N__ad0f7c48_4_k_cu_29b85149_27846ignoreE
	.align		8
        /*0028*/ 	.dword	_ZN39_INTERNAL_ad0f7c48_4_k_cu_29b85149_27844cuda3std3__419piecewise_constructE
	.align		8
        /*0030*/ 	.dword	_ZN39_INTERNAL_ad0f7c48_4_k_cu_29b85149_27844cuda3std3__48in_placeE
	.align		8
        /*0038*/ 	.dword	_ZN39_INTERNAL_ad0f7c48_4_k_cu_29b85149_27844cuda3std6ranges3__45__cpo4swapE
	.align		8
        /*0040*/ 	.dword	_ZN39_INTERNAL_ad0f7c48_4_k_cu_29b85149_27844cuda3std6ranges3__45__cpo9iter_moveE
	.align		8
        /*0048*/ 	.dword	_ZN39_INTERNAL_ad0f7c48_4_k_cu_29b85149_27844cute7productE
	.align		8
        /*0050*/ 	.dword	_ZN39_INTERNAL_ad0f7c48_4_k_cu_29b85149_27844cute1_E


//--------------------- .text._ZN7cutlass13device_kernelINS_4conv6kernel13ConvUniversalINS1_16ConvProblemShapeILNS1_8OperatorE2ELi3EEENS1_10collective14CollectiveConvINS1_46MainloopSm90TmaGmmaWarpSpecializedImplicitGemmILS5_2ELi5ELi3EN4cute5tupleIJNSA_1CILi1EEESD_SD_EEENS1_36KernelImplicitTmaWarpSpecializedSm90ELi1EEENSB_IJNSC_ILi256EEENSB_IJNSC_ILi64EEEEEESJ_EEENS_10bfloat16_tESL_NSA_8TiledMMAINSA_8MMA_AtomIJNSA_4SM904GMMA27MMA_64x64x16_F32BF16BF16_SSILNSP_5MajorE1ELSR_1ELNSP_7ScaleInE1ELSS_1EEEEEENSA_6LayoutISE_NSB_IJNSC_ILi0EEESW_SW_EEEEENSB_IJNSA_10UnderscoreESZ_SZ_EEEEENS7_6detail26Sm90ImplicitGemmTileTraitsINSA_13SM90_TMA_LOADENSA_14ComposedLayoutINSA_7SwizzleILi3ELi4ELi3EEENSA_18smem_ptr_flag_bitsILi16EEENSV_INSB_IJNSB_IJSI_NSC_ILi4EEEEEENSB_IJNSC_ILi8EEES1C_EEENSB_IJSD_NSC_ILi5EEEEEEEEENSB_IJNSB_IJSD_NSC_ILi4096EEEEEENSB_IJSI_NSC_ILi512EEEEEENSB_IJSW_NSC_ILi16384EEEEEEEEEEEEEvEENS13_INSA_20SM90_TMA_LOAD_IM2COLENS15_IS17_S19_NSV_INSB_IJNSB_IJSI_SD_EEES1D_S1F_EEENSB_IJNSB_IJSD_SW_EEES1K_NSB_IJSW_S1H_EEEEEEEEEEvEEEENS_8epilogue10collective6detail29Sm90TmaWarpSpecializedAdapterINS22_15DefaultEpilogueISL_NSB_IJlNSB_IJSD_lllEEESW_EEES27_NS21_6thread17LinearCombinationISL_Li1EffLNS28_9ScaleType4KindE0ELNS_15FloatRoundStyleE2ESL_EENS_4gemm15EpilogueDefaultEEEEEvvEEEEvNT_6ParamsE --------------------------
	.section	.text._ZN7cutlass13device_kernelINS_4conv6kernel13ConvUniversalINS1_16ConvProblemShapeILNS1_8OperatorE2ELi3EEENS1_10collective14CollectiveConvINS1_46MainloopSm90TmaGmmaWarpSpecializedImplicitGemmILS5_2ELi5ELi3EN4cute5tupleIJNSA_1CILi1EEESD_SD_EEENS1_36KernelImplicitTmaWarpSpecializedSm90ELi1EEENSB_IJNSC_ILi256EEENSB_IJNSC_ILi64EEEEEESJ_EEENS_10bfloat16_tESL_NSA_8TiledMMAINSA_8MMA_AtomIJNSA_4SM904GMMA27MMA_64x64x16_F32BF16BF16_SSILNSP_5MajorE1ELSR_1ELNSP_7ScaleInE1ELSS_1EEEEEENSA_6LayoutISE_NSB_IJNSC_ILi0EEESW_SW_EEEEENSB_IJNSA_10UnderscoreESZ_SZ_EEEEENS7_6detail26Sm90ImplicitGemmTileTraitsINSA_13SM90_TMA_LOADENSA_14ComposedLayoutINSA_7SwizzleILi3ELi4ELi3EEENSA_18smem_ptr_flag_bitsILi16EEENSV_INSB_IJNSB_IJSI_NSC_ILi4EEEEEENSB_IJNSC_ILi8EEES1C_EEENSB_IJSD_NSC_ILi5EEEEEEEEENSB_IJNSB_IJSD_NSC_ILi4096EEEEEENSB_IJSI_NSC_ILi512EEEEEENSB_IJSW_NSC_ILi16384EEEEEEEEEEEEEvEENS13_INSA_20SM90_TMA_LOAD_IM2COLENS15_IS17_S19_NSV_INSB_IJNSB_IJSI_SD_EEES1D_S1F_EEENSB_IJNSB_IJSD_SW_EEES1K_NSB_IJSW_S1H_EEEEEEEEEEvEEEENS_8epilogue10collective6detail29Sm90TmaWarpSpecializedAdapterINS22_15DefaultEpilogueISL_NSB_IJlNSB_IJSD_lllEEESW_EEES27_NS21_6thread17LinearCombinationISL_Li1EffLNS28_9ScaleType4KindE0ELNS_15FloatRoundStyleE2ESL_EENS_4gemm15EpilogueDefaultEEEEEvvEEEEvNT_6ParamsE,"ax",@progbits
	.align	128
.text._ZN7cutlass13device_kernelINS_4conv6kernel13ConvUniversalINS1_16ConvProblemShapeILNS1_8OperatorE2ELi3EEENS1_10collective14CollectiveConvINS1_46MainloopSm90TmaGmmaWarpSpecializedImplicitGemmILS5_2ELi5ELi3EN4cute5tupleIJNSA_1CILi1EEESD_SD_EEENS1_36KernelImplicitTmaWarpSpecializedSm90ELi1EEENSB_IJNSC_ILi256EEENSB_IJNSC_ILi64EEEEEESJ_EEENS_10bfloat16_tESL_NSA_8TiledMMAINSA_8MMA_AtomIJNSA_4SM904GMMA27MMA_64x64x16_F32BF16BF16_SSILNSP_5MajorE1ELSR_1ELNSP_7ScaleInE1ELSS_1EEEEEENSA_6LayoutISE_NSB_IJNSC_ILi0EEESW_SW_EEEEENSB_IJNSA_10UnderscoreESZ_SZ_EEEEENS7_6detail26Sm90ImplicitGemmTileTraitsINSA_13SM90_TMA_LOADENSA_14ComposedLayoutINSA_7SwizzleILi3ELi4ELi3EEENSA_18smem_ptr_flag_bitsILi16EEENSV_INSB_IJNSB_IJSI_NSC_ILi4EEEEEENSB_IJNSC_ILi8EEES1C_EEENSB_IJSD_NSC_ILi5EEEEEEEEENSB_IJNSB_IJSD_NSC_ILi4096EEEEEENSB_IJSI_NSC_ILi512EEEEEENSB_IJSW_NSC_ILi16384EEEEEEEEEEEEEvEENS13_INSA_20SM90_TMA_LOAD_IM2COLENS15_IS17_S19_NSV_INSB_IJNSB_IJSI_SD_EEES1D_S1F_EEENSB_IJNSB_IJSD_SW_EEES1K_NSB_IJSW_S1H_EEEEEEEEEEvEEEENS_8epilogue10collective6detail29Sm90TmaWarpSpecializedAdapterINS22_15DefaultEpilogueISL_NSB_IJlNSB_IJSD_lllEEESW_EEES27_NS21_6thread17LinearCombinationISL_Li1EffLNS28_9ScaleType4KindE0ELNS_15FloatRoundStyleE2ESL_EENS_4gemm15EpilogueDefaultEEEEEvvEEEEvNT_6ParamsE:
        .type           _ZN7cutlass13device_kernelINS_4conv6kernel13ConvUniversalINS1_16ConvProblemShapeILNS1_8OperatorE2ELi3EEENS1_10collective14CollectiveConvINS1_46MainloopSm90TmaGmmaWarpSpecializedImplicitGemmILS5_2ELi5ELi3EN4cute5tupleIJNSA_1CILi1EEESD_SD_EEENS1_36KernelImplicitTmaWarpSpecializedSm90ELi1EEENSB_IJNSC_ILi256EEENSB_IJNSC_ILi64EEEEEESJ_EEENS_10bfloat16_tESL_NSA_8TiledMMAINSA_8MMA_AtomIJNSA_4SM904GMMA27MMA_64x64x16_F32BF16BF16_SSILNSP_5MajorE1ELSR_1ELNSP_7ScaleInE1ELSS_1EEEEEENSA_6LayoutISE_NSB_IJNSC_ILi0EEESW_SW_EEEEENSB_IJNSA_10UnderscoreESZ_SZ_EEEEENS7_6detail26Sm90ImplicitGemmTileTraitsINSA_13SM90_TMA_LOADENSA_14ComposedLayoutINSA_7SwizzleILi3ELi4ELi3EEENSA_18smem_ptr_flag_bitsILi16EEENSV_INSB_IJNSB_IJSI_NSC_ILi4EEEEEENSB_IJNSC_ILi8EEES1C_EEENSB_IJSD_NSC_ILi5EEEEEEEEENSB_IJNSB_IJSD_NSC_ILi4096EEEEEENSB_IJSI_NSC_ILi512EEEEEENSB_IJSW_NSC_ILi16384EEEEEEEEEEEEEvEENS13_INSA_20SM90_TMA_LOAD_IM2COLENS15_IS17_S19_NSV_INSB_IJNSB_IJSI_SD_EEES1D_S1F_EEENSB_IJNSB_IJSD_SW_EEES1K_NSB_IJSW_S1H_EEEEEEEEEEvEEEENS_8epilogue10collective6detail29Sm90TmaWarpSpecializedAdapterINS22_15DefaultEpilogueISL_NSB_IJlNSB_IJSD_lllEEESW_EEES27_NS21_6thread17LinearCombinationISL_Li1EffLNS28_9ScaleType4KindE0ELNS_15FloatRoundStyleE2ESL_EENS_4gemm15EpilogueDefaultEEEEEvvEEEEvNT_6ParamsE,@function
        .size           _ZN7cutlass13device_kernelINS_4conv6kernel13ConvUniversalINS1_16ConvProblemShapeILNS1_8OperatorE2ELi3EEENS1_10collective14CollectiveConvINS1_46MainloopSm90TmaGmmaWarpSpecializedImplicitGemmILS5_2ELi5ELi3EN4cute5tupleIJNSA_1CILi1EEESD_SD_EEENS1_36KernelImplicitTmaWarpSpecializedSm90ELi1EEENSB_IJNSC_ILi256EEENSB_IJNSC_ILi64EEEEEESJ_EEENS_10bfloat16_tESL_NSA_8TiledMMAINSA_8MMA_AtomIJNSA_4SM904GMMA27MMA_64x64x16_F32BF16BF16_SSILNSP_5MajorE1ELSR_1ELNSP_7ScaleInE1ELSS_1EEEEEENSA_6LayoutISE_NSB_IJNSC_ILi0EEESW_SW_EEEEENSB_IJNSA_10UnderscoreESZ_SZ_EEEEENS7_6detail26Sm90ImplicitGemmTileTraitsINSA_13SM90_TMA_LOADENSA_14ComposedLayoutINSA_7SwizzleILi3ELi4ELi3EEENSA_18smem_ptr_flag_bitsILi16EEENSV_INSB_IJNSB_IJSI_NSC_ILi4EEEEEENSB_IJNSC_ILi8EEES1C_EEENSB_IJSD_NSC_ILi5EEEEEEEEENSB_IJNSB_IJSD_NSC_ILi4096EEEEEENSB_IJSI_NSC_ILi512EEEEEENSB_IJSW_NSC_ILi16384EEEEEEEEEEEEEvEENS13_INSA_20SM90_TMA_LOAD_IM2COLENS15_IS17_S19_NSV_INSB_IJNSB_IJSI_SD_EEES1D_S1F_EEENSB_IJNSB_IJSD_SW_EEES1K_NSB_IJSW_S1H_EEEEEEEEEEvEEEENS_8epilogue10collective6detail29Sm90TmaWarpSpecializedAdapterINS22_15DefaultEpilogueISL_NSB_IJlNSB_IJSD_lllEEESW_EEES27_NS21_6thread17LinearCombinationISL_Li1EffLNS28_9ScaleType4KindE0ELNS_15FloatRoundStyleE2ESL_EENS_4gemm15EpilogueDefaultEEEEEvvEEEEvNT_6ParamsE,(.L_x_254 - _ZN7cutlass13device_kernelINS_4conv6kernel13ConvUniversalINS1_16ConvProblemShapeILNS1_8OperatorE2ELi3EEENS1_10collective14CollectiveConvINS1_46MainloopSm90TmaGmmaWarpSpecializedImplicitGemmILS5_2ELi5ELi3EN4cute5tupleIJNSA_1CILi1EEESD_SD_EEENS1_36KernelImplicitTmaWarpSpecializedSm90ELi1EEENSB_IJNSC_ILi256EEENSB_IJNSC_ILi64EEEEEESJ_EEENS_10bfloat16_tESL_NSA_8TiledMMAINSA_8MMA_AtomIJNSA_4SM904GMMA27MMA_64x64x16_F32BF16BF16_SSILNSP_5MajorE1ELSR_1ELNSP_7ScaleInE1ELSS_1EEEEEENSA_6LayoutISE_NSB_IJNSC_ILi0EEESW_SW_EEEEENSB_IJNSA_10UnderscoreESZ_SZ_EEEEENS7_6detail26Sm90ImplicitGemmTileTraitsINSA_13SM90_TMA_LOADENSA_14ComposedLayoutINSA_7SwizzleILi3ELi4ELi3EEENSA_18smem_ptr_flag_bitsILi16EEENSV_INSB_IJNSB_IJSI_NSC_ILi4EEEEEENSB_IJNSC_ILi8EEES1C_EEENSB_IJSD_NSC_ILi5EEEEEEEEENSB_IJNSB_IJSD_NSC_ILi4096EEEEEENSB_IJSI_NSC_ILi512EEEEEENSB_IJSW_NSC_ILi16384EEEEEEEEEEEEEvEENS13_INSA_20SM90_TMA_LOAD_IM2COLENS15_IS17_S19_NSV_INSB_IJNSB_IJSI_SD_EEES1D_S1F_EEENSB_IJNSB_IJSD_SW_EEES1K_NSB_IJSW_S1H_EEEEEEEEEEvEEEENS_8epilogue10collective6detail29Sm90TmaWarpSpecializedAdapterINS22_15DefaultEpilogueISL_NSB_IJlNSB_IJSD_lllEEESW_EEES27_NS21_6thread17LinearCombinationISL_Li1EffLNS28_9ScaleType4KindE0ELNS_15FloatRoundStyleE2ESL_EENS_4gemm15EpilogueDefaultEEEEEvvEEEEvNT_6ParamsE)
        .other          _ZN7cutlass13device_kernelINS_4conv6kernel13ConvUniversalINS1_16ConvProblemShapeILNS1_8OperatorE2ELi3EEENS1_10collective14CollectiveConvINS1_46MainloopSm90TmaGmmaWarpSpecializedImplicitGemmILS5_2ELi5ELi3EN4cute5tupleIJNSA_1CILi1EEESD_SD_EEENS1_36KernelImplicitTmaWarpSpecializedSm90ELi1EEENSB_IJNSC_ILi256EEENSB_IJNSC_ILi64EEEEEESJ_EEENS_10bfloat16_tESL_NSA_8TiledMMAINSA_8MMA_AtomIJNSA_4SM904GMMA27MMA_64x64x16_F32BF16BF16_SSILNSP_5MajorE1ELSR_1ELNSP_7ScaleInE1ELSS_1EEEEEENSA_6LayoutISE_NSB_IJNSC_ILi0EEESW_SW_EEEEENSB_IJNSA_10UnderscoreESZ_SZ_EEEEENS7_6detail26Sm90ImplicitGemmTileTraitsINSA_13SM90_TMA_LOADENSA_14ComposedLayoutINSA_7SwizzleILi3ELi4ELi3EEENSA_18smem_ptr_flag_bitsILi16EEENSV_INSB_IJNSB_IJSI_NSC_ILi4EEEEEENSB_IJNSC_ILi8EEES1C_EEENSB_IJSD_NSC_ILi5EEEEEEEEENSB_IJNSB_IJSD_NSC_ILi4096EEEEEENSB_IJSI_NSC_ILi512EEEEEENSB_IJSW_NSC_ILi16384EEEEEEEEEEEEEvEENS13_INSA_20SM90_TMA_LOAD_IM2COLENS15_IS17_S19_NSV_INSB_IJNSB_IJSI_SD_EEES1D_S1F_EEENSB_IJNSB_IJSD_SW_EEES1K_NSB_IJSW_S1H_EEEEEEEEEEvEEEENS_8epilogue10collective6detail29Sm90TmaWarpSpecializedAdapterINS22_15DefaultEpilogueISL_NSB_IJlNSB_IJSD_lllEEESW_EEES27_NS21_6thread17LinearCombinationISL_Li1EffLNS28_9ScaleType4KindE0ELNS_15FloatRoundStyleE2ESL_EENS_4gemm15EpilogueDefaultEEEEEvvEEEEvNT_6ParamsE,@"STO_CUDA_ENTRY STV_DEFAULT"
_ZN7cutlass13device_kernelINS_4conv6kernel13ConvUniversalINS1_16ConvProblemShapeILNS1_8OperatorE2ELi3EEENS1_10collective14CollectiveConvINS1_46MainloopSm90TmaGmmaWarpSpecializedImplicitGemmILS5_2ELi5ELi3EN4cute5tupleIJNSA_1CILi1EEESD_SD_EEENS1_36KernelImplicitTmaWarpSpecializedSm90ELi1EEENSB_IJNSC_ILi256EEENSB_IJNSC_ILi64EEEEEESJ_EEENS_10bfloat16_tESL_NSA_8TiledMMAINSA_8MMA_AtomIJNSA_4SM904GMMA27MMA_64x64x16_F32BF16BF16_SSILNSP_5MajorE1ELSR_1ELNSP_7ScaleInE1ELSS_1EEEEEENSA_6LayoutISE_NSB_IJNSC_ILi0EEESW_SW_EEEEENSB_IJNSA_10UnderscoreESZ_SZ_EEEEENS7_6detail26Sm90ImplicitGemmTileTraitsINSA_13SM90_TMA_LOADENSA_14ComposedLayoutINSA_7SwizzleILi3ELi4ELi3EEENSA_18smem_ptr_flag_bitsILi16EEENSV_INSB_IJNSB_IJSI_NSC_ILi4EEEEEENSB_IJNSC_ILi8EEES1C_EEENSB_IJSD_NSC_ILi5EEEEEEEEENSB_IJNSB_IJSD_NSC_ILi4096EEEEEENSB_IJSI_NSC_ILi512EEEEEENSB_IJSW_NSC_ILi16384EEEEEEEEEEEEEvEENS13_INSA_20SM90_TMA_LOAD_IM2COLENS15_IS17_S19_NSV_INSB_IJNSB_IJSI_SD_EEES1D_S1F_EEENSB_IJNSB_IJSD_SW_EEES1K_NSB_IJSW_S1H_EEEEEEEEEEvEEEENS_8epilogue10collective6detail29Sm90TmaWarpSpecializedAdapterINS22_15DefaultEpilogueISL_NSB_IJlNSB_IJSD_lllEEESW_EEES27_NS21_6thread17LinearCombinationISL_Li1EffLNS28_9ScaleType4KindE0ELNS_15FloatRoundStyleE2ESL_EENS_4gemm15EpilogueDefaultEEEEEvvEEEEvNT_6ParamsE:
[----:B------:R-:W-:Y:S01]  /*0000*/  LDC R1, c[0x0][0x28] ;  /* 0x00000a00ff017b82 */ /* 0x000fe20000000800 */
[----:B------:R-:W0:Y:S01]  /*0010*/  S2R R11, SR_TID.X ;  /* 0x00000000000b7919 */ /* 0x000e220000002100 */
[----:B------:R-:W-:Y:S01]  /*0020*/  ELECT P0, URZ, PT ;  /* 0x00000000003f782f */ /* 0x000fe20003800000 */
[----:B------:R-:W-:Y:S01]  /*0030*/  BSSY B0, `(.L_x_0) ;  /* 0x000000f000007945 */ /* 0x000fe20003800000 */
[--C-:B0-----:R-:W-:Y:S02]  /*0040*/  SHF.R.U32.HI R0, RZ, 0x5, R11.reuse ;  /* 0x00000005ff007819 */ /* 0x101fe4000001160b */
[----:B------:R-:W-:-:S03]  /*0050*/  SHF.R.U32.HI R3, RZ, 0x7, R11 ;  /* 0x00000007ff037819 */ /* 0x000fc6000001160b */
[----:B------:R-:W0:Y:S04]  /*0060*/  SHFL.IDX PT, R2, R0, RZ, 0x1f ;  /* 0x00001fff00027589 */ /* 0x000e2800000e0000 */
[----:B------:R1:W2:Y:S01]  /*0070*/  SHFL.IDX PT, R9, R3, RZ, 0x1f ;  /* 0x00001fff03097589 */ /* 0x0002a200000e0000 */
[----:B0-----:R-:W-:-:S13]  /*0080*/  ISETP.NE.OR P0, PT, R2, RZ, !P0 ;  /* 0x000000ff0200720c */ /* 0x001fda0004705670 */
[----:B-12---:R-:W-:Y:S05]  /*0090*/  @P0 BRA `(.L_x_1) ;  /* 0x0000000000200947 */ /* 0x006fea0003800000 */
[----:B------:R-:W-:Y:S02]  /*00a0*/  ULDC.64 UR4, c[0x0][0x198] ;  /* 0x0000660000047ab9 */ /* 0x000fe40000000a00 */
[----:B------:R-:W-:Y:S02]  /*00b0*/  UIADD3 UR6, UP0, UR4, 0xf0, URZ ;  /* 0x000000f004067890 */ /* 0x000fe4000ff1e03f */
[----:B------:R-:W-:Y:S02]  /*00c0*/  UIADD3 UR4, UP1, UR4, 0x1f0, URZ ;  /* 0x000001f004047890 */ /* 0x000fe4000ff3e03f */
[----:B------:R-:W-:Y:S02]  /*00d0*/  UIADD3.X UR7, URZ, UR5, URZ, UP0, !UPT ;  /* 0x000000053f077290 */ /* 0x000fe400087fe43f */
[----:B------:R-:W-:-:S07]  /*00e0*/  UIADD3.X UR5, URZ, UR5, URZ, UP1, !UPT ;  /* 0x000000053f057290 */ /* 0x000fce0008ffe43f */
[----:B------:R0:W-:Y:S02]  /*00f0*/  UTMACCTL.PF [UR6] ;  /* 0x00000000060079b9 */ /* 0x0001e40008040000 */
[----:B------:R0:W-:Y:S02]  /*0100*/  UTMACCTL.PF [UR4] ;  /* 0x00000000040079b9 */ /* 0x0001e40008040000 */
[----:B0-----:R-:W-:Y:S01]  /*0110*/  NOP ;  /* 0x0000000000007918 */ /* 0x001fe20000000000 */
.L_x_1:
[----:B------:R-:W-:Y:S05]  /*0120*/  BSYNC B0 ;  /* 0x0000000000007941 */ /* 0x000fea0003800000 */
.L_x_0:
[----:B------:R-:W0:Y:S01]  /*0130*/  SHFL.IDX PT, R0, R0, RZ, 0x1f ;  /* 0x00001fff00007589 */ /* 0x000e2200000e0000 */
[----:B------:R-:W-:-:S04]  /*0140*/  SHF.R.S32.HI R3, RZ, 0x1f, R2 ;  /* 0x0000001fff037819 */ /* 0x000fc80000011402 */
[----:B------:R-:W-:Y:S02]  /*0150*/  LEA.HI R3, R3, R2, RZ, 0x2 ;  /* 0x0000000203037211 */ /* 0x000fe400078f10ff */
[----:B0-----:R-:W-:-:S13]  /*0160*/  ISETP.NE.AND P0, PT, R0, RZ, PT ;  /* 0x000000ff0000720c */ /* 0x001fda0003f05270 */
[----:B------:R-:W-:Y:S05]  /*0170*/  @P0 BRA `(.L_x_2) ;  /* 0x0000000000600947 */ /* 0x000fea0003800000 */
[----:B------:R-:W0:Y:S01]  /*0180*/  S2UR UR8, SR_CgaCtaId ;  /* 0x00000000000879c3 */ /* 0x000e220000008800 */
[----:B------:R-:W-:Y:S01]  /*0190*/  UMOV UR4, 0x400 ;  /* 0x0000040000047882 */ /* 0x000fe20000000000 */
[----:B------:R-:W-:Y:S01]  /*01a0*/  UMOV UR5, 0x1 ;  /* 0x0000000100057882 */ /* 0x000fe20000000000 */
[----:B------:R-:W-:Y:S01]  /*01b0*/  UMOV UR6, 0x80 ;  /* 0x0000008000067882 */ /* 0x000fe20000000000 */
[----:B------:R-:W-:Y:S01]  /*01c0*/  ELECT P0, URZ, PT ;  /* 0x00000000003f782f */ /* 0x000fe20003800000 */
[----:B------:R-:W-:-:S04]  /*01d0*/  UIADD3 UR6, -UR6, 0x100000, URZ ;  /* 0x0010000006067890 */ /* 0x000fc8000fffe13f */
[----:B------:R-:W-:Y:S02]  /*01e0*/  USHF.L.U32 UR7, UR6, 0xb, URZ ;  /* 0x0000000b06077899 */ /* 0x000fe4000800063f */
[----:B------:R-:W-:Y:S02]  /*01f0*/  USHF.L.U32 UR6, UR6, 0x1, URZ ;  /* 0x0000000106067899 */ /* 0x000fe4000800063f */
[----:B0-----:R-:W-:Y:S02]  /*0200*/  ULEA UR8, UR8, UR4, 0x18 ;  /* 0x0000000408087291 */ /* 0x001fe4000f8ec03f */
[----:B------:R-:W-:-:S04]  /*0210*/  UIADD3 UR4, -UR5, 0x100000, URZ ;  /* 0x0010000005047890 */ /* 0x000fc8000fffe13f */
[----:B------:R-:W-:Y:S02]  /*0220*/  USHF.L.U32 UR5, UR4, 0xb, URZ ;  /* 0x0000000b04057899 */ /* 0x000fe4000800063f */
[----:B------:R-:W-:Y:S01]  /*0230*/  USHF.L.U32 UR4, UR4, 0x1, URZ ;  /* 0x0000000104047899 */ /* 0x000fe2000800063f */
[----:B------:R-:W0:Y:S11]  /*0240*/  FENCE.VIEW.ASYNC.S ;  /* 0x00000000000073c6 */ /* 0x000e360000000000 */
[----:B0-----:R0:W1:Y:S01]  /*0250*/  SYNCS.EXCH.64 URZ, [UR8+0x32000], UR4 ;  /* 0x03200004083f75b2 */ /* 0x0010620008000100 */
[----:B------:R0:W2:Y:S01]  /*0260*/  SYNCS.EXCH.64 URZ, [UR8+0x32028], UR6 ;  /* 0x03202806083f75b2 */ /* 0x0000a20008000100 */
[----:B------:R0:W3:Y:S01]  /*0270*/  SYNCS.EXCH.64 URZ, [UR8+0x32008], UR4 ;  /* 0x03200804083f75b2 */ /* 0x0000e20008000100 */
[----:B------:R0:W4:Y:S01]  /*0280*/  SYNCS.EXCH.64 URZ, [UR8+0x32030], UR6 ;  /* 0x03203006083f75b2 */ /* 0x0001220008000100 */
[----:B------:R0:W0:Y:S01]  /*0290*/  SYNCS.EXCH.64 URZ, [UR8+0x32010], UR4 ;  /* 0x03201004083f75b2 */ /* 0x0000220008000100 */
[----:B------:R0:W0:Y:S01]  /*02a0*/  SYNCS.EXCH.64 URZ, [UR8+0x32038], UR6 ;  /* 0x03203806083f75b2 */ /* 0x0000220008000100 */
[----:B------:R0:W0:Y:S01]  /*02b0*/  SYNCS.EXCH.64 URZ, [UR8+0x32018], UR4 ;  /* 0x03201804083f75b2 */ /* 0x0000220008000100 */
[----:B------:R0:W0:Y:S01]  /*02c0*/  SYNCS.EXCH.64 URZ, [UR8+0x32040], UR6 ;  /* 0x03204006083f75b2 */ /* 0x0000220008000100 */
[----:B------:R0:W0:Y:S01]  /*02d0*/  SYNCS.EXCH.64 URZ, [UR8+0x32020], UR4 ;  /* 0x03202004083f75b2 */ /* 0x0000220008000100 */
[----:B------:R0:W0:Y:S01]  /*02e0*/  SYNCS.EXCH.64 URZ, [UR8+0x32048], UR6 ;  /* 0x03204806083f75b2 */ /* 0x0000220008000100 */
[----:B------:R-:W-:Y:S01]  /*02f0*/  NOP ;  /* 0x0000000000007918 */ /* 0x000fe20000000000 */
.L_x_2:
[----:B0-----:R-:W-:Y:S01]  /*0300*/  ULDC.64 UR4, c[0x0][0x618] ;  /* 0x0001860000047ab9 */ /* 0x001fe20000000a00 */
[----:B------:R-:W-:Y:S01]  /*0310*/  LOP3.LUT R3, R3, 0xfffffffc, RZ, 0xc0, !PT ;  /* 0xfffffffc03037812 */ /* 0x000fe200078ec0ff */
[----:B------:R-:W-:Y:S01]  /*0320*/  NOP ;  /* 0x0000000000007918 */ /* 0x000fe20000000000 */
[----:B------:R-:W-:Y:S01]  /*0330*/  ISETP.NE.U32.AND P0, PT, RZ, UR4, PT ;  /* 0x00000004ff007c0c */ /* 0x000fe2000bf05070 */
[----:B------:R-:W-:Y:S01]  /*0340*/  NOP ;  /* 0x0000000000007918 */ /* 0x000fe20000000000 */
[----:B-1234-:R-:W-:Y:S01]  /*0350*/  BAR.SYNC.DEFER_BLOCKING 0x0 ;  /* 0x0000000000007b1d */ /* 0x01efe20000010000 */
[----:B------:R-:W-:Y:S01]  /*0360*/  IMAD.IADD R8, R2, 0x1, -R3 ;  /* 0x0000000102087824 */ /* 0x000fe200078e0a03 */
[----:B------:R-:W-:Y:S02]  /*0370*/  ISETP.NE.AND.EX P0, PT, RZ, UR5, PT, P0 ;  /* 0x00000005ff007c0c */ /* 0x000fe4000bf05300 */
[C---:B------:R-:W-:Y:S02]  /*0380*/  ISETP.NE.AND P2, PT, R9.reuse, 0x1, PT ;  /* 0x000000010900780c */ /* 0x040fe40003f45270 */
[----:B------:R-:W-:Y:S01]  /*0390*/  LOP3.LUT P1, RZ, R9, R8, RZ, 0xfc, !PT ;  /* 0x0000000809ff7212 */ /* 0x000fe2000782fcff */
[----:B------:R-:W-:-:S03]  /*03a0*/  ULDC.64 UR14, c[0x0][0x208] ;  /* 0x00008200000e7ab9 */ /* 0x000fc60000000a00 */
[----:B------:R-:W-:-:S04]  /*03b0*/  SEL R4, RZ, 0x1, P1 ;  /* 0x00000001ff047807 */ /* 0x000fc80000800000 */
[----:B------:R-:W-:Y:S01]  /*03c0*/  SEL R4, R4, 0x2, P2 ;  /* 0x0000000204047807 */ /* 0x000fe20001000000 */
[----:B------:R-:W-:Y:S06]  /*03d0*/  @!P0 BRA `(.L_x_3) ;  /* 0x00000000001c8947 */ /* 0x000fec0003800000 */
[----:B------:R-:W0:Y:S02]  /*03e0*/  LDC.64 R2, c[0x0][0x618] ;  /* 0x00018600ff027b82 */ /* 0x000e240000000a00 */
[----:B0-----:R-:W2:Y:S02]  /*03f0*/  LDG.E.64 R2, desc[UR14][R2.64] ;  /* 0x0000000e02027981 */ /* 0x001ea4000c1e1b00 */
[----:B--2---:R-:W-:-:S04]  /*0400*/  ISETP.NE.U32.AND P0, PT, R2, RZ, PT ;  /* 0x000000ff0200720c */ /* 0x004fc80003f05070 */
[----:B------:R-:W-:-:S13]  /*0410*/  ISETP.NE.AND.EX P0, PT, R3, RZ, PT, P0 ;  /* 0x000000ff0300720c */ /* 0x000fda0003f05300 */
[----:B------:R-:W-:Y:S05]  /*0420*/  @!P0 BRA `(.L_x_3) ;  /* 0x0000000000088947 */ /* 0x000fea0003800000 */
[----:B------:R2:W5:Y:S01]  /*0430*/  LD.E R0, desc[UR14][R2.64] ;  /* 0x0000000e02007980 */ /* 0x000562000c101900 */
[----:B------:R-:W-:Y:S05]  /*0440*/  BRA `(.L_x_4) ;  /* 0x0000000000207947 */ /* 0x000fea0003800000 */
.L_x_3:
[----:B------:R-:W-:Y:S02]  /*0450*/  ULDC.64 UR4, c[0x0][0x608] ;  /* 0x0001820000047ab9 */ /* 0x000fe40000000a00 */
[----:B------:R-:W-:-:S04]  /*0460*/  ISETP.NE.U32.AND P0, PT, RZ, UR4, PT ;  /* 0x00000004ff007c0c */ /* 0x000fc8000bf05070 */
[----:B------:R-:W-:-:S13]  /*0470*/  ISETP.NE.AND.EX P0, PT, RZ, UR5, PT, P0 ;  /* 0x00000005ff007c0c */ /* 0x000fda000bf05300 */
[----:B------:R-:W-:Y:S05]  /*0480*/  @!P0 BRA `(.L_x_5) ;  /* 0x00000000000c8947 */ /* 0x000fea0003800000 */
[----:B------:R-:W0:Y:S02]  /*0490*/  LDC.64 R2, c[0x0][0x608] ;  /* 0x00018200ff027b82 */ /* 0x000e240000000a00 */
[----:B0-----:R1:W5:Y:S01]  /*04a0*/  LDG.E R0, desc[UR14][R2.64] ;  /* 0x0000000e02007981 */ /* 0x001362000c1e1900 */
[----:B------:R-:W-:Y:S05]  /*04b0*/  BRA `(.L_x_4) ;  /* 0x0000000000047947 */ /* 0x000fea0003800000 */
.L_x_5:
[----:B------:R-:W0:Y:S02]  /*04c0*/  LDC R0, c[0x0][0x600] ;  /* 0x00018000ff007b82 */ /* 0x000e240000000800 */
.L_x_4:
[----:B------:R-:W-:Y:S02]  /*04d0*/  ULDC.64 UR4, c[0x0][0x620] ;  /* 0x0001880000047ab9 */ /* 0x000fe40000000a00 */
[----:B------:R-:W-:-:S04]  /*04e0*/  ISETP.NE.U32.AND P0, PT, RZ, UR4, PT ;  /* 0x00000004ff007c0c */ /* 0x000fc8000bf05070 */
[----:B------:R-:W-:-:S13]  /*04f0*/  ISETP.NE.AND.EX P0, PT, RZ, UR5, PT, P0 ;  /* 0x00000005ff007c0c */ /* 0x000fda000bf05300 */
[----:B------:R-:W-:Y:S05]  /*0500*/  @!P0 BRA `(.L_x_6) ;  /* 0x00000000001c8947 */ /* 0x000fea0003800000 */
[----:B-12---:R-:W1:Y:S02]  /*0510*/  LDC.64 R2, c[0x0][0x620] ;  /* 0x00018800ff027b82 */ /* 0x006e640000000a00 */
[----:B-1----:R-:W2:Y:S02]  /*0520*/  LDG.E.64 R2, desc[UR14][R2.64] ;  /* 0x0000000e02027981 */ /* 0x002ea4000c1e1b00 */
[----:B--2---:R-:W-:-:S04]  /*0530*/  ISETP.NE.U32.AND P0, PT, R2, RZ, PT ;  /* 0x000000ff0200720c */ /* 0x004fc80003f05070 */
[----:B------:R-:W-:-:S13]  /*0540*/  ISETP.NE.AND.EX P0, PT, R3, RZ, PT, P0 ;  /* 0x000000ff0300720c */ /* 0x000fda0003f05300 */
[----:B------:R-:W-:Y:S05]  /*0550*/  @!P0 BRA `(.L_x_6) ;  /* 0x0000000000088947 */ /* 0x000fea0003800000 */
[----:B------:R3:W5:Y:S01]  /*0560*/  LD.E R2, desc[UR14][R2.64] ;  /* 0x0000000e02027980 */ /* 0x000762000c101900 */
[----:B------:R-:W-:Y:S05]  /*0570*/  BRA `(.L_x_7) ;  /* 0x0000000000207947 */ /* 0x000fea0003800000 */
.L_x_6:
[----:B------:R-:W-:Y:S02]  /*0580*/  ULDC.64 UR4, c[0x0][0x610] ;  /* 0x0001840000047ab9 */ /* 0x000fe40000000a00 */
[----:B------:R-:W-:-:S04]  /*0590*/  ISETP.NE.U32.AND P0, PT, RZ, UR4, PT ;  /* 0x00000004ff007c0c */ /* 0x000fc8000bf05070 */
[----:B------:R-:W-:-:S13]  /*05a0*/  ISETP.NE.AND.EX P0, PT, RZ, UR5, PT, P0 ;  /* 0x00000005ff007c0c */ /* 0x000fda000bf05300 */
[----:B------:R-:W-:Y:S05]  /*05b0*/  @!P0 BRA `(.L_x_8) ;  /* 0x00000000000c8947 */ /* 0x000fea0003800000 */
[----:B-12---:R-:W1:Y:S02]  /*05c0*/  LDC.64 R2, c[0x0][0x610] ;  /* 0x00018400ff027b82 */ /* 0x006e640000000a00 */
[----:B-1----:R2:W5:Y:S01]  /*05d0*/  LDG.E R2, desc[UR14][R2.64] ;  /* 0x0000000e02027981 */ /* 0x002562000c1e1900 */
[----:B------:R-:W-:Y:S05]  /*05e0*/  BRA `(.L_x_7) ;  /* 0x0000000000047947 */ /* 0x000fea0003800000 */
.L_x_8:
[----:B-12---:R-:W1:Y:S02]  /*05f0*/  LDC R2, c[0x0][0x604] ;  /* 0x00018100ff027b82 */ /* 0x006e640000000800 */
.L_x_7:
[----:B--23--:R-:W2:Y:S01]  /*0600*/  LDC R3, c[0x0][0x4d8] ;  /* 0x00013600ff037b82 */ /* 0x00cea20000000800 */
[----:B------:R-:W3:Y:S07]  /*0610*/  S2R R12, SR_CTAID.Y ;  /* 0x00000000000c7919 */ /* 0x000eee0000002600 */
[----:B------:R-:W4:Y:S08]  /*0620*/  LDC R17, c[0x0][0x4dc] ;  /* 0x00013700ff117b82 */ /* 0x000f300000000800 */
[----:B------:R-:W0:Y:S01]  /*0630*/  LDC R152, c[0x0][0x4e0] ;  /* 0x00013800ff987b82 */ /* 0x000e220000000800 */
[----:B--2---:R-:W-:-:S05]  /*0640*/  VIADD R3, R3, 0x3f ;  /* 0x0000003f03037836 */ /* 0x004fca0000000000 */
[----:B------:R-:W-:Y:S02]  /*0650*/  SHF.R.S32.HI R6, RZ, 0x1f, R3 ;  /* 0x0000001fff067819 */ /* 0x000fe40000011403 */
[----:B----4-:R-:W-:Y:S02]  /*0660*/  IABS R16, R17 ;  /* 0x0000001100107213 */ /* 0x010fe40000000000 */
[----:B------:R-:W-:Y:S02]  /*0670*/  LEA.HI R6, R6, R3, RZ, 0x6 ;  /* 0x0000000306067211 */ /* 0x000fe400078f30ff */
[----:B---3--:R-:W-:Y:S02]  /*0680*/  IABS R14, R12 ;  /* 0x0000000c000e7213 */ /* 0x008fe40000000000 */
[----:B------:R-:W-:-:S04]  /*0690*/  SHF.R.S32.HI R5, RZ, 0x6, R6 ;  /* 0x00000006ff057819 */ /* 0x000fc80000011406 */
[----:B------:R-:W-:-:S04]  /*06a0*/  IABS R13, R5 ;  /* 0x00000005000d7213 */ /* 0x000fc80000000000 */
[----:B------:R-:W2:Y:S08]  /*06b0*/  I2F.RP R3, R13 ;  /* 0x0000000d00037306 */ /* 0x000eb00000209400 */
[----:B--2---:R-:W2:Y:S02]  /*06c0*/  MUFU.RCP R3, R3 ;  /* 0x0000000300037308 */ /* 0x004ea40000001000 */
[----:B--2---:R-:W-:Y:S01]  /*06d0*/  VIADD R6, R3, 0xffffffe ;  /* 0x0ffffffe03067836 */ /* 0x004fe20000000000 */
[----:B------:R-:W-:-:S05]  /*06e0*/  IABS R3, R5 ;  /* 0x0000000500037213 */ /* 0x000fca0000000000 */
[----:B------:R2:W3:Y:S02]  /*06f0*/  F2I.FTZ.U32.TRUNC.NTZ R7, R6 ;  /* 0x0000000600077305 */ /* 0x0004e4000021f000 */
[----:B--2---:R-:W-:Y:S02]  /*0700*/  IMAD.MOV.U32 R6, RZ, RZ, RZ ;  /* 0x000000ffff067224 */ /* 0x004fe400078e00ff */
[----:B---3--:R-:W-:-:S04]  /*0710*/  IMAD.MOV R10, RZ, RZ, -R7 ;  /* 0x000000ffff0a7224 */ /* 0x008fc800078e0a07 */
[----:B------:R-:W-:Y:S02]  /*0720*/  IMAD R15, R10, R13, RZ ;  /* 0x0000000d0a0f7224 */ /* 0x000fe400078e02ff */
[----:B------:R-:W2:Y:S02]  /*0730*/  I2F.RP R10, R16 ;  /* 0x00000010000a7306 */ /* 0x000ea40000209400 */
[----:B------:R-:W-:-:S04]  /*0740*/  IMAD.HI.U32 R7, R7, R15, R6 ;  /* 0x0000000f07077227 */ /* 0x000fc800078e0006 */
[----:B------:R-:W-:Y:S02]  /*0750*/  IMAD.MOV.U32 R6, RZ, RZ, R14 ;  /* 0x000000ffff067224 */ /* 0x000fe400078e000e */
[----:B------:R-:W-:Y:S02]  /*0760*/  IMAD.MOV R14, RZ, RZ, -R3 ;  /* 0x000000ffff0e7224 */ /* 0x000fe400078e0a03 */
[----:B------:R-:W-:-:S04]  /*0770*/  IMAD.HI.U32 R3, R7, R6, RZ ;  /* 0x0000000607037227 */ /* 0x000fc800078e00ff */
[----:B------:R-:W-:Y:S01]  /*0780*/  IMAD R6, R3, R14, R6 ;  /* 0x0000000e03067224 */ /* 0x000fe200078e0206 */
[----:B--2---:R-:W2:Y:S04]  /*0790*/  MUFU.RCP R10, R10 ;  /* 0x0000000a000a7308 */ /* 0x004ea80000001000 */
[----:B------:R-:W-:-:S13]  /*07a0*/  ISETP.GT.U32.AND P1, PT, R13, R6, PT ;  /* 0x000000060d00720c */ /* 0x000fda0003f24070 */
[----:B------:R-:W-:Y:S02]  /*07b0*/  @!P1 IMAD.IADD R6, R6, 0x1, -R13 ;  /* 0x0000000106069824 */ /* 0x000fe400078e0a0d */
[----:B--2---:R-:W-:Y:S02]  /*07c0*/  VIADD R7, R10, 0xffffffe ;  /* 0x0ffffffe0a077836 */ /* 0x004fe40000000000 */
[----:B------:R-:W-:Y:S01]  /*07d0*/  @!P1 VIADD R3, R3, 0x1 ;  /* 0x0000000103039836 */ /* 0x000fe20000000000 */
[----:B------:R-:W-:Y:S02]  /*07e0*/  ISETP.GE.U32.AND P0, PT, R6, R13, PT ;  /* 0x0000000d0600720c */ /* 0x000fe40003f06070 */
[----:B------:R-:W-:Y:S01]  /*07f0*/  LOP3.LUT R6, R12, R5, RZ, 0x3c, !PT ;  /* 0x000000050c067212 */ /* 0x000fe200078e3cff */
[----:B------:R-:W2:Y:S01]  /*0800*/  F2I.FTZ.U32.TRUNC.NTZ R7, R7 ;  /* 0x0000000700077305 */ /* 0x000ea2000021f000 */
[----:B------:R-:W-:Y:S02]  /*0810*/  ISETP.NE.AND P1, PT, R5, RZ, PT ;  /* 0x000000ff0500720c */ /* 0x000fe40003f25270 */
[----:B------:R-:W-:Y:S01]  /*0820*/  ISETP.GE.AND P2, PT, R6, RZ, PT ;  /* 0x000000ff0600720c */ /* 0x000fe20003f46270 */
[----:B------:R-:W-:Y:S01]  /*0830*/  IMAD.MOV.U32 R6, RZ, RZ, RZ ;  /* 0x000000ffff067224 */ /* 0x000fe200078e00ff */
[----:B0-----:R-:W-:-:S05]  /*0840*/  IABS R13, R152 ;  /* 0x00000098000d7213 */ /* 0x001fca0000000000 */
[----:B------:R-:W-:-:S04]  /*0850*/  @P0 VIADD R3, R3, 0x1 ;  /* 0x0000000103030836 */ /* 0x000fc80000000000 */
[----:B------:R-:W-:Y:S02]  /*0860*/  IMAD.MOV.U32 R18, RZ, RZ, R3 ;  /* 0x000000ffff127224 */ /* 0x000fe400078e0003 */
[----:B--2---:R-:W-:Y:S02]  /*0870*/  IMAD.MOV R3, RZ, RZ, -R7 ;  /* 0x000000ffff037224 */ /* 0x004fe400078e0a07 */
[----:B------:R-:W-:Y:S01]  /*0880*/  @!P2 IMAD.MOV R18, RZ, RZ, -R18 ;  /* 0x000000ffff12a224 */ /* 0x000fe200078e0a12 */
[----:B------:R-:W-:Y:S01]  /*0890*/  @!P1 LOP3.LUT R18, RZ, R5, RZ, 0x33, !PT ;  /* 0x00000005ff129212 */ /* 0x000fe200078e33ff */
[----:B------:R-:W-:-:S03]  /*08a0*/  IMAD R3, R3, R16, RZ ;  /* 0x0000001003037224 */ /* 0x000fc600078e02ff */
[----:B------:R-:W-:Y:S01]  /*08b0*/  IABS R10, R18 ;  /* 0x00000012000a7213 */ /* 0x000fe20000000000 */
[----:B------:R-:W-:-:S04]  /*08c0*/  IMAD.HI.U32 R6, R7, R3, R6 ;  /* 0x0000000307067227 */ /* 0x000fc800078e0006 */
[----:B------:R-:W-:Y:S02]  /*08d0*/  IMAD.MOV.U32 R3, RZ, RZ, R10 ;  /* 0x000000ffff037224 */ /* 0x000fe400078e000a */
[----:B------:R-:W0:Y:S02]  /*08e0*/  I2F.RP R10, R13 ;  /* 0x0000000d000a7306 */ /* 0x000e240000209400 */
[----:B------:R-:W-:-:S04]  /*08f0*/  IMAD.HI.U32 R6, R6, R3, RZ ;  /* 0x0000000306067227 */ /* 0x000fc800078e00ff */
[----:B------:R-:W-:-:S04]  /*0900*/  IMAD.MOV R7, RZ, RZ, -R6 ;  /* 0x000000ffff077224 */ /* 0x000fc800078e0a06 */
[C---:B------:R-:W-:Y:S01]  /*0910*/  IMAD R3, R16.reuse, R7, R3 ;  /* 0x0000000710037224 */ /* 0x040fe200078e0203 */
[----:B0-----:R-:W0:Y:S04]  /*0920*/  MUFU.RCP R10, R10 ;  /* 0x0000000a000a7308 */ /* 0x001e280000001000 */
[----:B------:R-:W-:-:S13]  /*0930*/  ISETP.GT.U32.AND P1, PT, R16, R3, PT ;  /* 0x000000031000720c */ /* 0x000fda0003f24070 */
[----:B------:R-:W-:Y:S02]  /*0940*/  @!P1 IMAD.IADD R3, R3, 0x1, -R16 ;  /* 0x0000000103039824 */ /* 0x000fe400078e0a10 */
[----:B------:R-:W-:Y:S01]  /*0950*/  @!P1 VIADD R6, R6, 0x1 ;  /* 0x0000000106069836 */ /* 0x000fe20000000000 */
[----:B------:R-:W-:Y:S01]  /*0960*/  ISETP.NE.AND P1, PT, R17, RZ, PT ;  /* 0x000000ff1100720c */ /* 0x000fe20003f25270 */
[----:B0-----:R-:W-:Y:S01]  /*0970*/  VIADD R7, R10, 0xffffffe ;  /* 0x0ffffffe0a077836 */ /* 0x001fe20000000000 */
[----:B------:R-:W-:Y:S02]  /*0980*/  ISETP.GE.U32.AND P0, PT, R3, R16, PT ;  /* 0x000000100300720c */ /* 0x000fe40003f06070 */
[----:B------:R-:W-:Y:S01]  /*0990*/  LOP3.LUT R3, R18, R17, RZ, 0x3c, !PT ;  /* 0x0000001112037212 */ /* 0x000fe200078e3cff */
[----:B------:R-:W0:Y:S02]  /*09a0*/  LDC R16, c[0x0][0x294] ;  /* 0x0000a500ff107b82 */ /* 0x000e240000000800 */
[----:B------:R-:W2:Y:S01]  /*09b0*/  F2I.FTZ.U32.TRUNC.NTZ R7, R7 ;  /* 0x0000000700077305 */ /* 0x000ea2000021f000 */
[----:B------:R-:W-:-:S07]  /*09c0*/  ISETP.GE.AND P2, PT, R3, RZ, PT ;  /* 0x000000ff0300720c */ /* 0x000fce0003f46270 */
[----:B------:R-:W-:-:S04]  /*09d0*/  @P0 VIADD R6, R6, 0x1 ;  /* 0x0000000106060836 */ /* 0x000fc80000000000 */
[----:B------:R-:W-:Y:S02]  /*09e0*/  IMAD.MOV.U32 R15, RZ, RZ, R6 ;  /* 0x000000ffff0f7224 */ /* 0x000fe400078e0006 */
[----:B--2---:R-:W-:Y:S02]  /*09f0*/  IMAD.MOV R6, RZ, RZ, -R7 ;  /* 0x000000ffff067224 */ /* 0x004fe400078e0a07 */
[----:B------:R-:W-:Y:S01]  /*0a00*/  @!P2 IMAD.MOV R15, RZ, RZ, -R15 ;  /* 0x000000ffff0fa224 */ /* 0x000fe200078e0a0f */
[----:B------:R-:W-:Y:S01]  /*0a10*/  @!P1 LOP3.LUT R15, RZ, R17, RZ, 0x33, !PT ;  /* 0x00000011ff0f9212 */ /* 0x000fe200078e33ff */
[----:B------:R-:W-:Y:S02]  /*0a20*/  IMAD R3, R6, R13, RZ ;  /* 0x0000000d06037224 */ /* 0x000fe400078e02ff */
[----:B------:R-:W-:Y:S01]  /*0a30*/  IMAD.MOV.U32 R6, RZ, RZ, RZ ;  /* 0x000000ffff067224 */ /* 0x000fe200078e00ff */
[----:B------:R-:W-:Y:S01]  /*0a40*/  IABS R10, R15 ;  /* 0x0000000f000a7213 */ /* 0x000fe20000000000 */
[----:B------:R-:W-:-:S02]  /*0a50*/  IMAD.MOV R14, RZ, RZ, -R15 ;  /* 0x000000ffff0e7224 */ /* 0x000fc400078e0a0f */
[----:B------:R-:W-:-:S04]  /*0a60*/  IMAD.HI.U32 R6, R7, R3, R6 ;  /* 0x0000000307067227 */ /* 0x000fc800078e0006 */
[----:B------:R-:W-:Y:S02]  /*0a70*/  IMAD.MOV.U32 R7, RZ, RZ, R10 ;  /* 0x000000ffff077224 */ /* 0x000fe400078e000a */
[----:B------:R-:W-:Y:S02]  /*0a80*/  IMAD.MOV R10, RZ, RZ, -R18 ;  /* 0x000000ffff0a7224 */ /* 0x000fe400078e0a12 */
[----:B------:R-:W-:-:S04]  /*0a90*/  IMAD.HI.U32 R3, R6, R7, RZ ;  /* 0x0000000706037227 */ /* 0x000fc800078e00ff */
[----:B------:R-:W-:-:S04]  /*0aa0*/  IMAD.MOV R6, RZ, RZ, -R3 ;  /* 0x000000ffff067224 */ /* 0x000fc800078e0a03 */
[----:B------:R-:W-:-:S05]  /*0ab0*/  IMAD R6, R13, R6, R7 ;  /* 0x000000060d067224 */ /* 0x000fca00078e0207 */
[----:B------:R-:W-:-:S13]  /*0ac0*/  ISETP.GT.U32.AND P1, PT, R13, R6, PT ;  /* 0x000000060d00720c */ /* 0x000fda0003f24070 */
[----:B------:R-:W-:Y:S02]  /*0ad0*/  @!P1 IMAD.IADD R6, R6, 0x1, -R13 ;  /* 0x0000000106069824 */ /* 0x000fe400078e0a0d */
[----:B------:R-:W-:Y:S01]  /*0ae0*/  @!P1 VIADD R3, R3, 0x1 ;  /* 0x0000000103039836 */ /* 0x000fe20000000000 */
[----:B------:R-:W-:Y:S02]  /*0af0*/  ISETP.NE.AND P1, PT, R152, RZ, PT ;  /* 0x000000ff9800720c */ /* 0x000fe40003f25270 */
[----:B------:R-:W-:Y:S02]  /*0b00*/  ISETP.GE.U32.AND P0, PT, R6, R13, PT ;  /* 0x0000000d0600720c */ /* 0x000fe40003f06070 */
[----:B------:R-:W-:-:S04]  /*0b10*/  LOP3.LUT R6, R15, R152, RZ, 0x3c, !PT ;  /* 0x000000980f067212 */ /* 0x000fc800078e3cff */
[----:B------:R-:W-:Y:S01]  /*0b20*/  ISETP.GE.AND P2, PT, R6, RZ, PT ;  /* 0x000000ff0600720c */ /* 0x000fe20003f46270 */
[----:B0-----:R-:W-:-:S05]  /*0b30*/  VIADD R6, R16, 0x3f ;  /* 0x0000003f10067836 */ /* 0x001fca0000000000 */
[----:B------:R-:W-:Y:S01]  /*0b40*/  SHF.R.S32.HI R7, RZ, 0x1f, R6 ;  /* 0x0000001fff077819 */ /* 0x000fe20000011406 */
[----:B------:R-:W-:Y:S01]  /*0b50*/  @P0 VIADD R3, R3, 0x1 ;  /* 0x0000000103030836 */ /* 0x000fe20000000000 */
[----:B------:R-:W-:Y:S02]  /*0b60*/  ISETP.NE.AND P0, PT, R9, RZ, PT ;  /* 0x000000ff0900720c */ /* 0x000fe40003f05270 */
[----:B------:R-:W-:Y:S01]  /*0b70*/  LEA.HI R7, R7, R6, RZ, 0x6 ;  /* 0x0000000607077211 */ /* 0x000fe200078f30ff */
[----:B------:R-:W-:Y:S02]  /*0b80*/  IMAD R6, R5, R10, R12 ;  /* 0x0000000a05067224 */ /* 0x000fe400078e020c */
[----:B------:R-:W-:Y:S01]  /*0b90*/  @!P2 IMAD.MOV R3, RZ, RZ, -R3 ;  /* 0x000000ffff03a224 */ /* 0x000fe200078e0a03 */
[----:B------:R-:W-:Y:S01]  /*0ba0*/  @!P1 LOP3.LUT R3, RZ, R152, RZ, 0x33, !PT ;  /* 0x00000098ff039212 */ /* 0x000fe200078e33ff */
[----:B------:R-:W-:Y:S01]  /*0bb0*/  IMAD R5, R17, R14, R18 ;  /* 0x0000000e11057224 */ /* 0x000fe200078e0212 */
[----:B------:R-:W-:-:S03]  /*0bc0*/  SHF.R.S32.HI R7, RZ, 0x6, R7 ;  /* 0x00000006ff077819 */ /* 0x000fc60000011407 */
[----:B------:R-:W-:-:S04]  /*0bd0*/  IMAD.MOV R13, RZ, RZ, -R3 ;  /* 0x000000ffff0d7224 */ /* 0x000fc800078e0a03 */
[----:B------:R-:W-:Y:S01]  /*0be0*/  IMAD R152, R152, R13, R15 ;  /* 0x0000000d98987224 */ /* 0x000fe200078e020f */
[----:B------:R-:W-:Y:S06]  /*0bf0*/  @!P0 BRA `(.L_x_9) ;  /* 0x000000c000488947 */ /* 0x000fec0003800000 */
[----:B------:R-:W-:-:S13]  /*0c00*/  ISETP.NE.AND P0, PT, R9, 0x1, PT ;  /* 0x000000010900780c */ /* 0x000fda0003f05270 */
[----:B------:R-:W-:Y:S05]  /*0c10*/  @P0 EXIT ;  /* 0x000000000000094d */ /* 0x000fea0003800000 */
[----:B------:R-:W-:Y:S01]  /*0c20*/  ISETP.GE.AND P0, PT, R16, 0x1, PT ;  /* 0x000000011000780c */ /* 0x000fe20003f06270 */
[----:B------:R-:W-:Y:S01]  /*0c30*/  UMOV UR4, URZ ;  /* 0x0000003f00047c82 */ /* 0x000fe20008000000 */
[----:B------:R-:W-:Y:S02]  /*0c40*/  CS2R R54, SRZ ;  /* 0x0000000000367805 */ /* 0x000fe4000001ff00 */
[----:B------:R-:W-:Y:S02]  /*0c50*/  CS2R R120, SRZ ;  /* 0x0000000000787805 */ /* 0x000fe4000001ff00 */
[----:B------:R-:W-:Y:S02]  /*0c60*/  CS2R R122, SRZ ;  /* 0x00000000007a7805 */ /* 0x000fe4000001ff00 */
[----:B------:R-:W-:Y:S02]  /*0c70*/  CS2R R124, SRZ ;  /* 0x00000000007c7805 */ /* 0x000fe4000001ff00 */
[----:B------:R-:W-:-:S02]  /*0c80*/  CS2R R126, SRZ ;  /* 0x00000000007e7805 */ /* 0x000fc4000001ff00 */
[----:B------:R-:W-:Y:S02]  /*0c90*/  CS2R R128, SRZ ;  /* 0x0000000000807805 */ /* 0x000fe4000001ff00 */
        /* <DEDUP_REMOVED lines=57> */
[----:B------:R-:W-:Y:S01]  /*1030*/  CS2R R52, SRZ ;  /* 0x0000000000347805 */ /* 0x000fe2000001ff00 */
[----:B------:R-:W-:Y:S06]  /*1040*/  @!P0 BRA `(.L_x_10) ;  /* 0x0000000400608947 */ /* 0x000fec0003800000 */
[----:B------:R-:W-:-:S04]  /*1050*/  LOP3.LUT R8, R4, 0x1, RZ, 0xfc, !PT ;  /* 0x0000000104087812 */ /* 0x000fc800078efcff */
[----:B------:R-:W-:-:S13]  /*1060*/  ISETP.NE.AND P0, PT, R8, 0x3, PT ;  /* 0x000000030800780c */ /* 0x000fda0003f05270 */
[----:B------:R-:W-:Y:S05]  /*1070*/  @!P0 BRA `(.L_x_11) ;  /* 0x0000000000048947 */ /* 0x000fea0003800000 */
[----:B------:R-:W-:Y:S01]  /*1080*/  BPT.TRAP 0x1 ;  /* 0x000000040000795c */ /* 0x000fe20000300000 */
.L_x_11:
[----:B------:R-:W0:Y:S01]  /*1090*/  S2UR UR5, SR_CgaCtaId ;  /* 0x00000000000579c3 */ /* 0x000e220000008800 */
[----:B------:R-:W-:Y:S01]  /*10a0*/  SHF.L.U32 R8, RZ, 0x1f, RZ ;  /* 0x0000001fff087819 */ /* 0x000fe200000006ff */
[----:B------:R-:W-:Y:S02]  /*10b0*/  UMOV UR4, 0x400 ;  /* 0x0000040000047882 */ /* 0x000fe40000000000 */
[----:B0-----:R-:W-:-:S12]  /*10c0*/  ULEA UR4, UR5, UR4, 0x18 ;  /* 0x0000000405047291 */ /* 0x001fd8000f8ec03f */
.L_x_12:
[----:B0-----:R-:W-:-:S04]  /*10d0*/  IMAD.U32 R9, RZ, RZ, UR4 ;  /* 0x00000004ff097e24 */ /* 0x001fc8000f8e00ff */
[----:B------:R0:W2:Y:S03]  /*10e0*/  SYNCS.PHASECHK.TRANS64.TRYWAIT P0, [R9+URZ+0x32000], R8 ;  /* 0x03200008090075a7 */ /* 0x0000a6000800017f */
[----:B--2---:R-:W-:Y:S05]  /*10f0*/  @!P0 NANOSLEEP.SYNCS 0x989680 ;  /* 0x009896800000895d */ /* 0x004fea0003900000 */
[----:B------:R-:W2:Y:S02]  /*1100*/  @!P0 SYNCS.PHASECHK.TRANS64 P0, [R9+URZ+0x32000], R8 ;  /* 0x03200008090085a7 */ /* 0x000ea4000800007f */
[----:B--2---:R-:W-:Y:S05]  /*1110*/  @!P0 BRA `(.L_x_12) ;  /* 0xfffffffc00ec8947 */ /* 0x004fea000383ffff */
[----:B------:R-:W-:Y:S01]  /*1120*/  UIADD3 UR5, UR4, 0x28000, URZ ;  /* 0x0002800004057890 */ /* 0x000fe2000fffe03f */
[----:B------:R-:W-:Y:S01]  /*1130*/  WARPGROUP.ARRIVE ;  /* 0x00000000000079c5 */ /* 0x000fe20000000000 */
[----:B------:R-:W-:Y:S02]  /*1140*/  USHF.R.U32.HI UR4, URZ, 0x4, UR4 ;  /* 0x000000043f047899 */ /* 0x000fe40008011604 */
[----:B------:R-:W-:Y:S02]  /*1150*/  USHF.R.U32.HI UR5, URZ, 0x4, UR5 ;  /* 0x000000043f057899 */ /* 0x000fe40008011605 */
[----:B------:R-:W-:Y:S02]  /*1160*/  ULOP3.LUT UR4, UR4, 0x3fff, URZ, 0xc0, !UPT ;  /* 0x00003fff04047892 */ /* 0x000fe4000f8ec03f */
[----:B------:R-:W-:Y:S02]  /*1170*/  ULOP3.LUT UR6, UR5, 0x3fff, URZ, 0xc0, !UPT ;  /* 0x00003fff05067892 */ /* 0x000fe4000f8ec03f */
[----:B------:R-:W-:-:S02]  /*1180*/  UIADD3 UR5, UR4, 0x200, URZ ;  /* 0x0000020004057890 */ /* 0x000fc4000fffe03f */
[----:B------:R-:W-:Y:S02]  /*1190*/  UIADD3 UR7, UR4, 0x400, URZ ;  /* 0x0000040004077890 */ /* 0x000fe4000fffe03f */
[----:B------:R-:W-:Y:S01]  /*11a0*/  UMOV UR8, UR4 ;  /* 0x0000000400087c82 */ /* 0x000fe20008000000 */
[----:B------:R-:W-:Y:S01]  /*11b0*/  UMOV UR9, 0x40000040 ;  /* 0x4000004000097882 */ /* 0x000fe20000000000 */
[----:B------:R-:W-:Y:S01]  /*11c0*/  UMOV UR10, UR6 ;  /* 0x00000006000a7c82 */ /* 0x000fe20008000000 */
[----:B------:R-:W-:Y:S01]  /*11d0*/  UMOV UR11, 0x40000040 ;  /* 0x40000040000b7882 */ /* 0x000fe20000000000 */
[----:B------:R-:W-:Y:S01]  /*11e0*/  UIADD3 UR12, UR4, 0x600, URZ ;  /* 0x00000600040c7890 */ /* 0x000fe2000fffe03f */
[----:B------:R-:W-:Y:S01]  /*11f0*/  HGMMA.64x64x16.F32.BF16 R120, gdesc[UR8].tnspA.tnspB, RZ, !UPT ;  /* 0x60e00000087879f0 */ /* 0x000fe2000c7018ff */
        /* <DEDUP_REMOVED lines=12> */
[----:B------:R-:W-:-:S02]  /*12c0*/  UIADD3 UR8, UR4, 0x80, URZ ;  /* 0x0000008004087890 */ /* 0x000fc4000fffe03f */
[----:B------:R-:W-:Y:S01]  /*12d0*/  UIADD3 UR10, UR6, 0x80, URZ ;  /* 0x00000080060a7890 */ /* 0x000fe2000fffe03f */
[----:B------:R-:W-:Y:S01]  /*12e0*/  UMOV UR9, 0x40000040 ;  /* 0x4000004000097882 */ /* 0x000fe20000000000 */
[----:B------:R-:W-:-:S07]  /*12f0*/  UMOV UR11, 0x40000040 ;  /* 0x40000040000b7882 */ /* 0x000fce0000000000 */
[----:B------:R-:W-:Y:S01]  /*1300*/  HGMMA.64x64x16.F32.BF16 R120, gdesc[UR8].tnspA.tnspB, R120 ;  /* 0x60e00000087879f0 */ /* 0x000fe20008701878 */
[----:B------:R-:W-:Y:S01]  /*1310*/  UMOV UR8, UR5 ;  /* 0x0000000500087c82 */ /* 0x000fe20008000000 */
[----:B------:R-:W-:Y:S01]  /*1320*/  UMOV UR9, 0x40000040 ;  /* 0x4000004000097882 */ /* 0x000fe20000000000 */
[----:B------:R-:W-:Y:S01]  /*1330*/  UIADD3 UR5, UR4, 0x300, URZ ;  /* 0x0000030004057890 */ /* 0x000fe2000fffe03f */
        /* <DEDUP_REMOVED lines=19> */
[----:B------:R-:W-:Y:S02]  /*1470*/  UMOV UR9, 0x40000040 ;  /* 0x4000004000097882 */ /* 0x000fe40000000000 */
[----:B------:R-:W-:Y:S01]  /*1480*/  HGMMA.64x64x16.F32.BF16 R56, gdesc[UR8].tnspA.tnspB, R56 ;  /* 0x60e00000083879f0 */ /* 0x000fe20008701838 */
[----:B------:R-:W-:Y:S01]  /*1490*/  UMOV UR8, UR12 ;  /* 0x0000000c00087c82 */ /* 0x000fe20008000000 */
[----:B------:R-:W-:-:S02]  /*14a0*/  UMOV UR9, 0x40000040 ;  /* 0x4000004000097882 */ /* 0x000fc40000000000 */
[----:B------:R-:W-:Y:S01]  /*14b0*/  HGMMA.64x64x16.F32.BF16 R24, gdesc[UR8].tnspA.tnspB, R24 ;  /* 0x60e00000081879f0 */ /* 0x000fe20008701818 */
[----:B------:R-:W-:Y:S02]  /*14c0*/  UIADD3 UR8, UR4, 0x180, URZ ;  /* 0x0000018004087890 */ /* 0x000fe4000fffe03f */
[----:B------:R-:W-:Y:S02]  /*14d0*/  UIADD3 UR10, UR6, 0x180, URZ ;  /* 0x00000180060a7890 */ /* 0x000fe4000fffe03f */
[----:B------:R-:W-:Y:S01]  /*14e0*/  UIADD3 UR6, UR4, 0x580, URZ ;  /* 0x0000058004067890 */ /* 0x000fe2000fffe03f */
[----:B------:R-:W-:Y:S01]  /*14f0*/  UMOV UR9, 0x40000040 ;  /* 0x4000004000097882 */ /* 0x000fe20000000000 */
[----:B------:R-:W-:Y:S01]  /*1500*/  UMOV UR11, 0x40000040 ;  /* 0x40000040000b7882 */ /* 0x000fe20000000000 */
[----:B------:R-:W-:-:S04]  /*1510*/  UIADD3 UR4, UR4, 0x780, URZ ;  /* 0x0000078004047890 */ /* 0x000fc8000fffe03f */
[----:B------:R-:W-:Y:S01]  /*1520*/  HGMMA.64x64x16.F32.BF16 R120, gdesc[UR8].tnspA.tnspB, R120 ;  /* 0x60e00000087879f0 */ /* 0x000fe20008701878 */
[----:B------:R-:W-:Y:S01]  /*1530*/  UMOV UR8, UR5 ;  /* 0x0000000500087c82 */ /* 0x000fe20008000000 */
[----:B------:R-:W-:Y:S02]  /*1540*/  UMOV UR9, 0x40000040 ;  /* 0x4000004000097882 */ /* 0x000fe40000000000 */
[----:B------:R-:W-:Y:S01]  /*1550*/  HGMMA.64x64x16.F32.BF16 R88, gdesc[UR8].tnspA.tnspB, R88 ;  /* 0x60e00000085879f0 */ /* 0x000fe20008701858 */
[----:B------:R-:W-:Y:S01]  /*1560*/  UMOV UR8, UR6 ;  /* 0x0000000600087c82 */ /* 0x000fe20008000000 */
[----:B------:R-:W-:Y:S02]  /*1570*/  UMOV UR9, 0x40000040 ;  /* 0x4000004000097882 */ /* 0x000fe40000000000 */
[----:B------:R-:W-:Y:S01]  /*1580*/  HGMMA.64x64x16.F32.BF16 R56, gdesc[UR8].tnspA.tnspB, R56 ;  /* 0x60e00000083879f0 */ /* 0x000fe20008701838 */
[----:B------:R-:W-:Y:S01]  /*1590*/  UMOV UR8, UR4 ;  /* 0x0000000400087c82 */ /* 0x000fe20008000000 */
[----:B------:R-:W-:Y:S01]  /*15a0*/  UMOV UR9, 0x40000040 ;  /* 0x4000004000097882 */ /* 0x000fe20000000000 */
[----:B------:R-:W-:Y:S01]  /*15b0*/  UMOV UR4, 0x1 ;  /* 0x0000000100047882 */ /* 0x000fe20000000000 */
[----:B------:R-:W-:Y:S04]  /*15c0*/  HGMMA.64x64x16.F32.BF16 R24, gdesc[UR8].tnspA.tnspB, R24, gsb0 ;  /* 0x60e00000081879f0 */ /* 0x000fe80008001818 */
.L_x_10:
[----:B0-----:R-:W-:-:S05]  /*15d0*/  VIMNMX R8, R7, 0x1, PT ;  /* 0x0000000107087848 */ /* 0x001fca0003fe0100 */
[----:B------:R-:W-:-:S05]  /*15e0*/  IMAD.IADD R7, R7, 0x1, -R8 ;  /* 0x0000000107077824 */ /* 0x000fca00078e0a08 */
[----:B------:R-:W-:-:S13]  /*15f0*/  ISETP.GE.AND P0, PT, R7, 0x1, PT ;  /* 0x000000010700780c */ /* 0x000fda0003f06270 */
[----:B------:R-:W-:Y:S05]  /*1600*/  @!P0 BRA `(.L_x_13) ;  /* 0x0000000400d08947 */ /* 0x000fea0003800000 */
[----:B------:R-:W0:Y:S01]  /*1610*/  S2UR UR5, SR_CgaCtaId ;  /* 0x00000000000579c3 */ /* 0x000e220000008800 */
[----:B------:R-:W-:Y:S01]  /*1620*/  UMOV UR6, 0x400 ;  /* 0x0000040000067882 */ /* 0x000fe20000000000 */
[----:B------:R-:W-:Y:S01]  /*1630*/  LOP3.LUT R12, R4, 0x1, RZ, 0xfc, !PT ;  /* 0x00000001040c7812 */ /* 0x000fe200078efcff */
[----:B------:R-:W-:Y:S01]  /*1640*/  IMAD.MOV.U32 R11, RZ, RZ, RZ ;  /* 0x000000ffff0b7224 */ /* 0x000fe200078e00ff */
[----:B------:R-:W-:Y:S01]  /*1650*/  UISETP.NE.U32.AND UP0, UPT, UR4, URZ, UPT ;  /* 0x0000003f0400728c */ /* 0x000fe2000bf05070 */
[----:B------:R-:W-:Y:S01]  /*1660*/  IMAD.MOV.U32 R8, RZ, RZ, R7 ;  /* 0x000000ffff087224 */ /* 0x000fe200078e0007 */
[----:B0-----:R-:W-:-:S04]  /*1670*/  ULEA UR6, UR5, UR6, 0x18 ;  /* 0x0000000605067291 */ /* 0x001fc8000f8ec03f */
[----:B------:R-:W-:Y:S02]  /*1680*/  UIADD3 UR5, UR6, 0x28000, URZ ;  /* 0x0002800006057890 */ /* 0x000fe4000fffe03f */
[----:B------:R-:W-:Y:S02]  /*1690*/  USHF.R.U32.HI UR7, URZ, 0x4, UR6 ;  /* 0x000000043f077899 */ /* 0x000fe40008011606 */
[----:B------:R-:W-:Y:S02]  /*16a0*/  USHF.R.U32.HI UR5, URZ, 0x4, UR5 ;  /* 0x000000043f057899 */ /* 0x000fe40008011605 */
[----:B------:R-:W-:Y:S02]  /*16b0*/  ULOP3.LUT UR7, UR7, 0x3fff, URZ, 0xc0, !UPT ;  /* 0x00003fff07077892 */ /* 0x000fe4000f8ec03f */
[----:B------:R-:W-:-:S03]  /*16c0*/  ULOP3.LUT UR8, UR5, 0x3fff, URZ, 0xc0, !UPT ;  /* 0x00003fff05087892 */ /* 0x000fc6000f8ec03f */
[----:B------:R-:W-:-:S09]  /*16d0*/  UMOV UR5, URZ ;  /* 0x0000003f00057c82 */ /* 0x000fd20008000000 */
.L_x_18:
[----:B------:R-:W-:-:S13]  /*16e0*/  ISETP.NE.AND P1, PT, R12, 0x3, PT ;  /* 0x000000030c00780c */ /* 0x000fda0003f25270 */
[----:B0-----:R-:W-:Y:S05]  /*16f0*/  @!P1 BRA `(.L_x_14) ;  /* 0x0000000000049947 */ /* 0x001fea0003800000 */
[----:B------:R-:W-:Y:S01]  /*1700*/  BPT.TRAP 0x1 ;  /* 0x000000040000795c */ /* 0x000fe20000300000 */
.L_x_14:
[----:B------:R-:W-:Y:S01]  /*1710*/  SHF.L.U32 R9, R11, 0x1f, RZ ;  /* 0x0000001f0b097819 */ /* 0x000fe200000006ff */
[----:B------:R-:W-:-:S12]  /*1720*/  ULEA UR9, UR4, UR6, 0x3 ;  /* 0x0000000604097291 */ /* 0x000fd8000f8e183f */
.L_x_15:
[----:B0-----:R-:W-:-:S04]  /*1730*/  IMAD.U32 R10, RZ, RZ, UR9 ;  /* 0x00000009ff0a7e24 */ /* 0x001fc8000f8e00ff */
[----:B------:R0:W2:Y:S03]  /*1740*/  SYNCS.PHASECHK.TRANS64.TRYWAIT P0, [R10+URZ+0x32000], R9 ;  /* 0x032000090a0075a7 */ /* 0x0000a6000800017f */
[----:B--2---:R-:W-:Y:S05]  /*1750*/  @!P0 NANOSLEEP.SYNCS 0x989680 ;  /* 0x009896800000895d */ /* 0x004fea0003900000 */
[----:B------:R-:W2:Y:S02]  /*1760*/  @!P0 SYNCS.PHASECHK.TRANS64 P0, [R10+URZ+0x32000], R9 ;  /* 0x032000090a0085a7 */ /* 0x000ea4000800007f */
[----:B--2---:R-:W-:Y:S05]  /*1770*/  @!P0 BRA `(.L_x_15) ;  /* 0xfffffffc00ec8947 */ /* 0x004fea000383ffff */
[----:B------:R-:W-:Y:S01]  /*1780*/  ULEA UR10, UR4, UR7, 0xb ;  /* 0x00000007040a7291 */ /* 0x000fe2000f8e583f */
[----:B------:R-:W-:Y:S01]  /*1790*/  WARPGROUP.ARRIVE ;  /* 0x00000000000079c5 */ /* 0x000fe20000000000 */
[----:B------:R-:W-:Y:S02]  /*17a0*/  ULEA UR12, UR4, UR8, 0x9 ;  /* 0x00000008040c7291 */ /* 0x000fe4000f8e483f */
[----:B------:R-:W-:Y:S02]  /*17b0*/  UIADD3 UR9, UR10, 0x200, URZ ;  /* 0x000002000a097890 */ /* 0x000fe4000fffe03f */
[----:B------:R-:W-:Y:S02]  /*17c0*/  UIADD3 UR11, UR10, 0x400, URZ ;  /* 0x000004000a0b7890 */ /* 0x000fe4000fffe03f */
[----:B------:R-:W-:Y:S01]  /*17d0*/  UMOV UR16, UR10 ;  /* 0x0000000a00107c82 */ /* 0x000fe20008000000 */
[----:B------:R-:W-:Y:S01]  /*17e0*/  UMOV UR17, 0x40000040 ;  /* 0x4000004000117882 */ /* 0x000fe20000000000 */
[----:B------:R-:W-:Y:S01]  /*17f0*/  UMOV UR18, UR12 ;  /* 0x0000000c00127c82 */ /* 0x000fe20008000000 */
[----:B------:R-:W-:Y:S01]  /*1800*/  UMOV UR19, 0x40000040 ;  /* 0x4000004000137882 */ /* 0x000fe20000000000 */
[----:B------:R-:W-:Y:S01]  /*1810*/  UIADD3 UR13, UR10, 0x600, URZ ;  /* 0x000006000a0d7890 */ /* 0x000fe2000fffe03f */
[----:B------:R-:W-:Y:S01]  /*1820*/  HGMMA.64x64x16.F32.BF16 R120, gdesc[UR16].tnspA.tnspB, R120, UP0 ;  /* 0x60e00000107879f0 */ /* 0x000fe2000bf01878 */
        /* <DEDUP_REMOVED lines=43> */
[----:B------:R-:W-:-:S02]  /*1ae0*/  UMOV UR17, 0x40000040 ;  /* 0x4000004000117882 */ /* 0x000fc40000000000 */
[----:B------:R-:W-:Y:S01]  /*1af0*/  HGMMA.64x64x16.F32.BF16 R24, gdesc[UR16].tnspA.tnspB, R24 ;  /* 0x60e00000101879f0 */ /* 0x000fe20008701818 */
[----:B------:R-:W-:Y:S02]  /*1b00*/  UIADD3 UR16, UR10, 0x180, URZ ;  /* 0x000001800a107890 */ /* 0x000fe4000fffe03f */
[----:B------:R-:W-:Y:S01]  /*1b10*/  UIADD3 UR18, UR12, 0x180, URZ ;  /* 0x000001800c127890 */ /* 0x000fe2000fffe03f */
[----:B------:R-:W-:Y:S01]  /*1b20*/  UMOV UR17, 0x40000040 ;  /* 0x4000004000117882 */ /* 0x000fe20000000000 */
[----:B------:R-:W-:Y:S01]  /*1b30*/  UMOV UR19, 0x40000040 ;  /* 0x4000004000137882 */ /* 0x000fe20000000000 */
[----:B------:R-:W-:-:S06]  /*1b40*/  UIADD3 UR10, UR10, 0x780, URZ ;  /* 0x000007800a0a7890 */ /* 0x000fcc000fffe03f */
        /* <DEDUP_REMOVED lines=8> */
[----:B------:R-:W-:-:S02]  /*1bd0*/  UMOV UR17, 0x40000040 ;  /* 0x4000004000117882 */ /* 0x000fc40000000000 */
[----:B------:R-:W-:Y:S03]  /*1be0*/  HGMMA.64x64x16.F32.BF16 R24, gdesc[UR16].tnspA.tnspB, R24, gsb0 ;  /* 0x60e00000101879f0 */ /* 0x000fe60008001818 */
[----:B------:R-:W-:Y:S02]  /*1bf0*/  WARPGROUP.DEPBAR.LE gsb0, 0x1 ;  /* 0x00008000000079c5 */ /* 0x000fe40000010100 */
[----:B------:R-:W-:Y:S05]  /*1c00*/  @!P1 BRA `(.L_x_16) ;  /* 0x0000000000049947 */ /* 0x000fea0003800000 */
[----:B------:R-:W-:Y:S01]  /*1c10*/  BPT.TRAP 0x1 ;  /* 0x000000040000795c */ /* 0x000fe20000300000 */
.L_x_16:
[----:B------:R-:W-:Y:S01]  /*1c20*/  ULEA UR9, UR5, UR6, 0x3 ;  /* 0x0000000605097291 */ /* 0x000fe2000f8e183f */
[----:B------:R-:W-:-:S03]  /*1c30*/  ISETP.GT.U32.AND P0, PT, R4, 0x1, PT ;  /* 0x000000010400780c */ /* 0x000fc60003f04070 */
[----:B------:R-:W-:-:S04]  /*1c40*/  UIADD3 UR9, UR9, 0x32028, URZ ;  /* 0x0003202809097890 */ /* 0x000fc8000fffe03f */
[----:B------:R-:W-:-:S09]  /*1c50*/  UPRMT UR9, URZ, 0x654, UR9 ;  /* 0x000006543f097896 */ /* 0x000fd20008000009 */
[----:B------:R-:W-:Y:S01]  /*1c60*/  SYNCS.ARRIVE.TRANS64.RED.A1T0 RZ, [UR9], RZ ;  /* 0x000000ffffff79a7 */ /* 0x000fe20008100409 */
[----:B------:R-:W-:Y:S05]  /*1c70*/  @P0 BRA `(.L_x_17) ;  /* 0x0000000000040947 */ /* 0x000fea0003800000 */
[----:B------:R-:W-:Y:S01]  /*1c80*/  BPT.TRAP 0x1 ;  /* 0x000000040000795c */ /* 0x000fe20000300000 */
.L_x_17:
[----:B------:R-:W-:Y:S01]  /*1c90*/  UIADD3 UR4, UR4, 0x1, URZ ;  /* 0x0000000104047890 */ /* 0x000fe2000fffe03f */
[C---:B------:R-:W-:Y:S01]  /*1ca0*/  ISETP.GT.AND P0, PT, R8.reuse, 0x1, PT ;  /* 0x000000010800780c */ /* 0x040fe20003f04270 */
[----:B------:R-:W-:Y:S01]  /*1cb0*/  UIADD3 UR5, UR5, 0x1, URZ ;  /* 0x0000000105057890 */ /* 0x000fe2000fffe03f */
[----:B------:R-:W-:Y:S01]  /*1cc0*/  VIADD R8, R8, 0xffffffff ;  /* 0xffffffff08087836 */ /* 0x000fe20000000000 */
[----:B------:R-:W-:Y:S02]  /*1cd0*/  UISETP.NE.AND UP0, UPT, UR4, 0x5, UPT ;  /* 0x000000050400788c */ /* 0x000fe4000bf05270 */
[----:B------:R-:W-:Y:S02]  /*1ce0*/  UISETP.NE.AND UP1, UPT, UR5, 0x5, UPT ;  /* 0x000000050500788c */ /* 0x000fe4000bf25270 */
[----:B------:R-:W-:Y:S02]  /*1cf0*/  USEL UR9, URZ, 0x1, UP0 ;  /* 0x000000013f097887 */ /* 0x000fe40008000000 */
[----:B------:R-:W-:-:S02]  /*1d00*/  USEL UR4, UR4, URZ, UP0 ;  /* 0x0000003f04047287 */ /* 0x000fc40008000000 */
[----:B------:R-:W-:Y:S02]  /*1d10*/  USEL UR5, UR5, URZ, UP1 ;  /* 0x0000003f05057287 */ /* 0x000fe40008800000 */
[----:B------:R-:W-:Y:S01]  /*1d20*/  UPLOP3.LUT UP0, UPT, UPT, UPT, UPT, 0x80, 0x0 ;  /* 0x000000000000789c */ /* 0x000fe20003f0f070 */
[----:B------:R-:W-:Y:S01]  /*1d30*/  LOP3.LUT R11, R11, UR9, RZ, 0x3c, !PT ;  /* 0x000000090b0b7c12 */ /* 0x000fe2000f8e3cff */
[----:B------:R-:W-:Y:S09]  /*1d40*/  @P0 BRA `(.L_x_18) ;  /* 0xfffffff800640947 */ /* 0x000ff2000383ffff */
.L_x_13:
[----:B------:R-:W2:Y:S01]  /*1d50*/  LDC R8, c[0x0][0x294] ;  /* 0x0000a500ff087b82 */ /* 0x000ea20000000800 */
[----:B------:R-:W-:Y:S02]  /*1d60*/  WARPGROUP.DEPBAR.LE gsb0, 0x0 ;  /* 0x00008000000079c5 */ /* 0x000fe40000010000 */
[----:B--2---:R-:W-:-:S13]  /*1d70*/  ISETP.GE.AND P0, PT, R8, 0x1, PT ;  /* 0x000000010800780c */ /* 0x004fda0003f06270 */
[----:B------:R-:W-:Y:S05]  /*1d80*/  @!P0 BRA `(.L_x_19) ;  /* 0x0000000000448947 */ /* 0x000fea0003800000 */
[----:B------:R-:W-:-:S04]  /*1d90*/  LOP3.LUT R8, R4, 0x1, RZ, 0xfc, !PT ;  /* 0x0000000104087812 */ /* 0x000fc800078efcff */
[----:B------:R-:W-:-:S13]  /*1da0*/  ISETP.NE.AND P0, PT, R8, 0x3, PT ;  /* 0x000000030800780c */ /* 0x000fda0003f05270 */
[----:B------:R-:W-:Y:S05]  /*1db0*/  @!P0 BRA `(.L_x_20) ;  /* 0x0000000000048947 */ /* 0x000fea0003800000 */
[----:B------:R-:W-:Y:S01]  /*1dc0*/  BPT.TRAP 0x1 ;  /* 0x000000040000795c */ /* 0x000fe20000300000 */
.L_x_20:
[----:B0-----:R-:W0:Y:S01]  /*1dd0*/  S2R R10, SR_CgaCtaId ;  /* 0x00000000000a7919 */ /* 0x001e220000008800 */
[----:B------:R-:W-:Y:S01]  /*1de0*/  IMAD.WIDE.U32 R8, R7, -0x33333333, RZ ;  /* 0xcccccccd07087825 */ /* 0x000fe200078e00ff */
[----:B------:R-:W-:-:S04]  /*1df0*/  ISETP.GT.U32.AND P0, PT, R4, 0x1, PT ;  /* 0x000000010400780c */ /* 0x000fc80003f04070 */
[----:B------:R-:W-:Y:S02]  /*1e00*/  SHF.R.U32.HI R8, RZ, 0x2, R9 ;  /* 0x00000002ff087819 */ /* 0x000fe40000011609 */
[----:B------:R-:W-:-:S03]  /*1e10*/  MOV R9, 0x400 ;  /* 0x0000040000097802 */ /* 0x000fc60000000f00 */
[----:B------:R-:W-:Y:S01]  /*1e20*/  IMAD R7, R8, -0x5, R7 ;  /* 0xfffffffb08077824 */ /* 0x000fe200078e0207 */
[----:B0-----:R-:W-:-:S05]  /*1e30*/  LEA R10, R10, R9, 0x18 ;  /* 0x000000090a0a7211 */ /* 0x001fca00078ec0ff */
[----:B------:R-:W-:-:S04]  /*1e40*/  IMAD R7, R7, 0x8, R10 ;  /* 0x0000000807077824 */ /* 0x000fc800078e020a */
[----:B------:R-:W-:-:S05]  /*1e50*/  VIADD R7, R7, 0x32028 ;  /* 0x0003202807077836 */ /* 0x000fca0000000000 */
[----:B------:R-:W-:-:S04]  /*1e60*/  PRMT R7, RZ, 0x654, R7 ;  /* 0x00000654ff077816 */ /* 0x000fc80000000007 */
[----:B------:R2:W-:Y:S01]  /*1e70*/  SYNCS.ARRIVE.TRANS64.RED.A1T0 RZ, [R7+URZ], RZ ;  /* 0x000000ff07ff79a7 */ /* 0x0005e2000810043f */
[----:B------:R-:W-:Y:S05]  /*1e80*/  @P0 BRA `(.L_x_19) ;  /* 0x0000000000040947 */ /* 0x000fea0003800000 */
[----:B------:R-:W-:Y:S01]  /*1e90*/  BPT.TRAP 0x1 ;  /* 0x000000040000795c */ /* 0x000fe20000300000 */
.L_x_19:
[----:B--2---:R-:W2:Y:S01]  /*1ea0*/  S2R R7, SR_TID.X ;  /* 0x0000000000077919 */ /* 0x004ea20000002100 */
[----:B0-----:R-:W0:Y:S01]  /*1eb0*/  LDC.64 R10, c[0x0][0x280] ;  /* 0x0000a000ff0a7b82 */ /* 0x001e220000000a00 */
[----:B------:R-:W3:Y:S07]  /*1ec0*/  S2R R17, SR_CTAID.X ;  /* 0x0000000000117919 */ /* 0x000eee0000002500 */
[----:B------:R-:W4:Y:S01]  /*1ed0*/  LDC.64 R14, c[0x0][0x658] ;  /* 0x00019600ff0e7b82 */ /* 0x000f220000000a00 */
[----:B--2---:R-:W-:-:S04]  /*1ee0*/  SHF.R.S32.HI R4, RZ, 0x1f, R7 ;  /* 0x0000001fff047819 */ /* 0x004fc80000011407 */
[----:B------:R-:W-:-:S04]  /*1ef0*/  LEA.HI R4, R4, R7, RZ, 0x7 ;  /* 0x0000000704047211 */ /* 0x000fc800078f38ff */
[----:B------:R-:W-:-:S05]  /*1f00*/  LOP3.LUT R4, R4, 0xffffff80, RZ, 0xc0, !PT ;  /* 0xffffff8004047812 */ /* 0x000fca00078ec0ff */
[----:B------:R-:W-:-:S05]  /*1f10*/  IMAD.IADD R4, R7, 0x1, -R4 ;  /* 0x0000000107047824 */ /* 0x000fca00078e0a04 */
[----:B------:R-:W-:-:S04]  /*1f20*/  SHF.R.S32.HI R7, RZ, 0x1f, R4 ;  /* 0x0000001fff077819 */ /* 0x000fc80000011404 */
[CC--:B------:R-:W-:Y:S02]  /*1f30*/  LEA.HI R9, R7.reuse, R4.reuse, RZ, 0x2 ;  /* 0x0000000407097211 */ /* 0x0c0fe400078f10ff */
[----:B------:R-:W-:Y:S01]  /*1f40*/  LEA.HI R19, R7, R4, RZ, 0x5 ;  /* 0x0000000407137211 */ /* 0x000fe200078f28ff */
[----:B---3--:R-:W-:Y:S01]  /*1f50*/  IMAD.SHL.U32 R7, R17, 0x100, RZ ;  /* 0x0000010011077824 */ /* 0x008fe200078e00ff */
[--C-:B------:R-:W-:Y:S02]  /*1f60*/  SHF.R.S32.HI R8, RZ, 0x2, R9.reuse ;  /* 0x00000002ff087819 */ /* 0x100fe40000011409 */
[----:B------:R-:W-:Y:S02]  /*1f70*/  SHF.R.S32.HI R13, RZ, 0x1f, R9 ;  /* 0x0000001fff0d7819 */ /* 0x000fe40000011409 */
[----:B0-----:R-:W-:Y:S02]  /*1f80*/  ISETP.GE.AND P0, PT, R7, R10, PT ;  /* 0x0000000a0700720c */ /* 0x001fe40003f06270 */
[----:B------:R-:W-:-:S02]  /*1f90*/  LEA.HI R13, R13, R8, RZ, 0x3 ;  /* 0x000000080d0d7211 */ /* 0x000fc400078f18ff */
[----:B------:R-:W-:Y:S02]  /*1fa0*/  SHF.R.S32.HI R19, RZ, 0x5, R19 ;  /* 0x00000005ff137819 */ /* 0x000fe40000011413 */
[----:B------:R-:W-:-:S05]  /*1fb0*/  LOP3.LUT R13, R13, 0xfffffff8, RZ, 0xc0, !PT ;  /* 0xfffffff80d0d7812 */ /* 0x000fca00078ec0ff */
[----:B------:R-:W-:Y:S01]  /*1fc0*/  IMAD.IADD R8, R8, 0x1, -R13 ;  /* 0x0000000108087824 */ /* 0x000fe200078e0a0d */
[----:B------:R-:W-:-:S04]  /*1fd0*/  LOP3.LUT R13, R9, 0xfffffffc, RZ, 0xc0, !PT ;  /* 0xfffffffc090d7812 */ /* 0x000fc800078ec0ff */
[--C-:B------:R-:W-:Y:S01]  /*1fe0*/  SHF.R.S32.HI R9, RZ, 0x1f, R8.reuse ;  /* 0x0000001fff097819 */ /* 0x100fe20000011408 */
[----:B------:R-:W-:Y:S02]  /*1ff0*/  IMAD.IADD R16, R4, 0x1, -R13 ;  /* 0x0000000104107824 */ /* 0x000fe400078e0a0d */
[----:B------:R-:W-:-:S04]  /*2000*/  IMAD.WIDE R164, R19, 0x10, R8 ;  /* 0x0000001013a47825 */ /* 0x000fc800078e0208 */
[----:B------:R-:W-:Y:S02]  /*2010*/  IMAD.SHL.U32 R12, R16, 0x2, RZ ;  /* 0x00000002100c7824 */ /* 0x000fe400078e00ff */
[----:B------:R-:W-:-:S03]  /*2020*/  IMAD.WIDE R164, R17, 0x100, R164 ;  /* 0x0000010011a47825 */ /* 0x000fc600078e02a4 */
[----:B------:R-:W-:Y:S01]  /*2030*/  SHF.R.S32.HI R13, RZ, 0x1f, R12 ;  /* 0x0000001fff0d7819 */ /* 0x000fe2000001140c */
[----:B----4-:R-:W-:Y:S06]  /*2040*/  @P0 EXIT ;  /* 0x000000000000094d */ /* 0x010fec0003800000 */
[----:B------:R-:W-:Y:S01]  /*2050*/  ULDC UR4, c[0x0][0x288] ;  /* 0x0000a20000047ab9 */ /* 0x000fe20000000800 */
[----:B------:R-:W-:Y:S01]  /*2060*/  IMAD.SHL.U32 R4, R6, 0x40, RZ ;  /* 0x0000004006047824 */ /* 0x000fe200078e00ff */
[----:B------:R-:W-:Y:S01]  /*2070*/  ISETP.GE.AND P0, PT, R5, UR4, PT ;  /* 0x0000000405007c0c */ /* 0x000fe2000bf06270 */
[-C--:B------:R-:W-:Y:S01]  /*2080*/  IMAD.WIDE.U32 R20, R164, R14.reuse, R12 ;  /* 0x0000000ea4147225 */ /* 0x080fe200078e000c */
[----:B------:R-:W-:Y:S01]  /*2090*/  SHF.R.S32.HI R17, RZ, 0x1f, R5 ;  /* 0x0000001fff117819 */ /* 0x000fe20000011405 */
[----:B------:R-:W-:Y:S01]  /*20a0*/  ULDC.64 UR4, c[0x0][0x660] ;  /* 0x0001980000047ab9 */ /* 0x000fe20000000a00 */
[C---:B------:R-:W-:Y:S01]  /*20b0*/  ISETP.GE.OR P0, PT, R4.reuse, R11, P0 ;  /* 0x0000000b0400720c */ /* 0x040fe20000706670 */
[----:B------:R-:W-:Y:S01]  /*20c0*/  IMAD R18, R165, R14, RZ ;  /* 0x0000000ea5127224 */ /* 0x000fe200078e02ff */
[----:B------:R-:W-:Y:S02]  /*20d0*/  SHF.R.S32.HI R6, RZ, 0x1f, R4 ;  /* 0x0000001fff067819 */ /* 0x000fe40000011404 */
[----:B------:R-:W-:Y:S01]  /*20e0*/  IADD3 R20, P1, R4, R20, RZ ;  /* 0x0000001404147210 */ /* 0x000fe20007f3e0ff */
[----:B------:R-:W-:-:S02]  /*20f0*/  IMAD R23, R164, R15, R18 ;  /* 0x0000000fa4177224 */ /* 0x000fc400078e0212 */
[----:B------:R-:W-:-:S03]  /*2100*/  IMAD R18, R17, UR4, RZ ;  /* 0x0000000411127c24 */ /* 0x000fc6000f8e02ff */
[----:B------:R-:W-:-:S03]  /*2110*/  IADD3.X R21, R6, R21, R23, P1, !PT ;  /* 0x0000001506157210 */ /* 0x000fc60000ffe417 */
[----:B------:R-:W-:Y:S05]  /*2120*/  @P0 EXIT ;  /* 0x000000000000094d */ /* 0x000fea0003800000 */
[----:B------:R-:W-:Y:S01]  /*2130*/  ULDC UR6, c[0x0][0x28c] ;  /* 0x0000a30000067ab9 */ /* 0x000fe20000000800 */
[C---:B------:R-:W-:Y:S01]  /*2140*/  IMAD R23, R5.reuse, UR5, R18 ;  /* 0x0000000505177c24 */ /* 0x040fe2000f8e0212 */
[----:B------:R-:W-:Y:S01]  /*2150*/  ISETP.GE.AND P0, PT, R152, UR6, PT ;  /* 0x0000000698007c0c */ /* 0x000fe2000bf06270 */
[----:B------:R-:W-:Y:S01]  /*2160*/  ULDC UR6, c[0x0][0x290] ;  /* 0x0000a40000067ab9 */ /* 0x000fe20000000800 */
[----:B------:R-:W-:Y:S01]  /*2170*/  SHF.R.S32.HI R18, RZ, 0x1f, R3 ;  /* 0x0000001fff127819 */ /* 0x000fe20000011403 */
[----:B------:R-:W-:Y:S01]  /*2180*/  IMAD.WIDE.U32 R20, R5, UR4, R20 ;  /* 0x0000000405147c25 */ /* 0x000fe2000f8e0014 */
[----:B------:R-:W-:Y:S01]  /*2190*/  ISETP.GE.OR P0, PT, R3, UR6, P0 ;  /* 0x0000000603007c0c */ /* 0x000fe20008706670 */
[----:B------:R-:W-:Y:S02]  /*21a0*/  ULDC.64 UR4, c[0x0][0x670] ;  /* 0x00019c0000047ab9 */ /* 0x000fe40000000a00 */
[----:B------:R-:W-:Y:S02]  /*21b0*/  IMAD.IADD R21, R21, 0x1, R23 ;  /* 0x0000000115157824 */ /* 0x000fe400078e0217 */
[----:B------:R-:W-:-:S02]  /*21c0*/  IMAD R22, R18, UR4, RZ ;  /* 0x0000000412167c24 */ /* 0x000fc4000f8e02ff */
[----:B------:R-:W-:Y:S02]  /*21d0*/  IMAD R7, R19, -0x10, -R7 ;  /* 0xfffffff013077824 */ /* 0x000fe400078e0a07 */
[C---:B------:R-:W-:Y:S02]  /*21e0*/  IMAD R19, R3.reuse, UR5, R22 ;  /* 0x0000000503137c24 */ /* 0x040fe4000f8e0216 */
[----:B------:R-:W-:Y:S02]  /*21f0*/  IMAD.WIDE.U32 R20, R3, UR4, R20 ;  /* 0x0000000403147c25 */ /* 0x000fe4000f8e0014 */
[----:B------:R-:W-:Y:S05]  /*2200*/  @P0 EXIT ;  /* 0x000000000000094d */ /* 0x000fea0003800000 */
[----:B-1---5:R-:W-:Y:S01]  /*2210*/  FSETP.NEU.AND P1, PT, R2, RZ, PT ;  /* 0x000000ff0200720b */ /* 0x022fe20003f2d000 */
[----:B------:R-:W-:Y:S01]  /*2220*/  IMAD R11, R16, -0x2, R11 ;  /* 0xfffffffe100b7824 */ /* 0x000fe200078e020b */
[----:B------:R-:W-:Y:S01]  /*2230*/  SHF.R.S32.HI R153, RZ, 0x1f, R152 ;  /* 0x0000001fff997819 */ /* 0x000fe20000011498 */
[----:B------:R-:W-:Y:S01]  /*2240*/  ULDC.64 UR4, c[0x0][0x668] ;  /* 0x00019a0000047ab9 */ /* 0x000fe20000000a00 */
[----:B------:R-:W-:Y:S01]  /*2250*/  IADD3 R7, R7, R10, -R8 ;  /* 0x0000000a07077210 */ /* 0x000fe20007ffe808 */
[----:B------:R-:W-:Y:S01]  /*2260*/  IMAD.IADD R8, R11, 0x1, -R4 ;  /* 0x000000010b087824 */ /* 0x000fe200078e0a04 */
[----:B------:R-:W-:Y:S01]  /*2270*/  ULDC.64 UR6, c[0x0][0x640] ;  /* 0x0001900000067ab9 */ /* 0x000fe20000000a00 */
[----:B------:R-:W-:Y:S02]  /*2280*/  IMAD.IADD R21, R21, 0x1, R19 ;  /* 0x0000000115157824 */ /* 0x000fe400078e0213 */
[C---:B------:R-:W-:Y:S01]  /*2290*/  IMAD R9, R153.reuse, UR4, RZ ;  /* 0x0000000499097c24 */ /* 0x040fe2000f8e02ff */
[----:B------:R-:W-:Y:S01]  /*22a0*/  ISETP.GT.AND P4, PT, R8, RZ, PT ;  /* 0x000000ff0800720c */ /* 0x000fe20003f84270 */
[----:B------:R-:W-:-:S02]  /*22b0*/  IMAD R153, R153, UR6, RZ ;  /* 0x0000000699997c24 */ /* 0x000fc4000f8e02ff */
[C---:B------:R-:W-:Y:S01]  /*22c0*/  IMAD R155, R152.reuse, UR5, R9 ;  /* 0x00000005989b7c24 */ /* 0x040fe2000f8e0209 */
[----:B------:R-:W-:Y:S01]  /*22d0*/  ISETP.GT.AND P0, PT, R7, RZ, P4 ;  /* 0x000000ff0700720c */ /* 0x000fe20002704270 */
[----:B------:R-:W-:Y:S01]  /*22e0*/  IMAD.WIDE.U32 R10, R152, UR4, R20 ;  /* 0x00000004980a7c25 */ /* 0x000fe2000f8e0014 */
[----:B------:R-:W-:-:S03]  /*22f0*/  SHF.L.U64.HI R9, R14, 0x3, R15 ;  /* 0x000000030e097819 */ /* 0x000fc6000001020f */
[----:B------:R-:W-:Y:S02]  /*2300*/  IMAD R153, R152, UR7, R153 ;  /* 0x0000000798997c24 */ /* 0x000fe4000f8e0299 */
[----:B------:R-:W-:Y:S02]  /*2310*/  IMAD.SHL.U32 R156, R14, 0x8, RZ ;  /* 0x000000080e9c7824 */ /* 0x000fe400078e00ff */
[----:B------:R-:W-:Y:S01]  /*2320*/  IMAD.IADD R155, R11, 0x1, R155 ;  /* 0x000000010b9b7824 */ /* 0x000fe200078e029b */
[----:B------:R-:W-:Y:S06]  /*2330*/  @!P1 BRA `(.L_x_21) ;  /* 0x00000074007c9947 */ /* 0x000fec0003800000 */
[----:B------:R-:W-:Y:S01]  /*2340*/  IADD3 R16, P1, R4, R12, RZ ;  /* 0x0000000c04107210 */ /* 0x000fe20007f3e0ff */
[----:B------:R-:W-:Y:S01]  /*2350*/  ULDC.64 UR8, c[0x0][0x638] ;  /* 0x00018e0000087ab9 */ /* 0x000fe20000000a00 */
[----:B------:R-:W-:Y:S01]  /*2360*/  ULDC.64 UR10, c[0x0][0x648] ;  /* 0x00019200000a7ab9 */ /* 0x000fe20000000a00 */
[----:B------:R-:W-:Y:S01]  /*2370*/  IMAD R20, R17, UR8, RZ ;  /* 0x0000000811147c24 */ /* 0x000fe2000f8e02ff */
[----:B------:R-:W-:Y:S01]  /*2380*/  ULDC.64 UR4, c[0x0][0x630] ;  /* 0x00018c0000047ab9 */ /* 0x000fe20000000a00 */
[----:B------:R-:W-:Y:S01]  /*2390*/  IMAD.X R17, R6, 0x1, R13, P1 ;  /* 0x0000000106117824 */ /* 0x000fe200008e060d */
[----:B------:R-:W-:Y:S01]  /*23a0*/  ULDC.64 UR12, c[0x0][0x628] ;  /* 0x00018a00000c7ab9 */ /* 0x000fe20000000a00 */
[C---:B------:R-:W-:Y:S02]  /*23b0*/  IMAD R11, R5.reuse, UR9, R20 ;  /* 0x00000009050b7c24 */ /* 0x040fe4000f8e0214 */
[----:B------:R-:W-:-:S04]  /*23c0*/  IMAD.WIDE.U32 R16, R5, UR8, R16 ;  /* 0x0000000805107c25 */ /* 0x000fc8000f8e0010 */
[----:B------:R-:W-:Y:S02]  /*23d0*/  IMAD R18, R18, UR10, RZ ;  /* 0x0000000a12127c24 */ /* 0x000fe4000f8e02ff */
[----:B------:R-:W-:Y:S02]  /*23e0*/  IMAD.IADD R17, R17, 0x1, R11 ;  /* 0x0000000111117824 */ /* 0x000fe400078e020b */
[C---:B------:R-:W-:Y:S02]  /*23f0*/  IMAD R157, R3.reuse, UR11, R18 ;  /* 0x0000000b039d7c24 */ /* 0x040fe4000f8e0212 */
[----:B------:R-:W-:-:S04]  /*2400*/  IMAD.WIDE.U32 R16, R3, UR10, R16 ;  /* 0x0000000a03107c25 */ /* 0x000fc8000f8e0010 */
[----:B------:R-:W-:Y:S02]  /*2410*/  IMAD.IADD R17, R17, 0x1, R157 ;  /* 0x0000000111117824 */ /* 0x000fe400078e029d */
[----:B------:R-:W-:Y:S02]  /*2420*/  IMAD R21, R165, UR4, RZ ;  /* 0x00000004a5157c24 */ /* 0x000fe4000f8e02ff */
[----:B------:R-:W-:-:S04]  /*2430*/  IMAD.WIDE.U32 R16, R152, UR6, R16 ;  /* 0x0000000698107c25 */ /* 0x000fc8000f8e0010 */
[----:B------:R-:W-:Y:S02]  /*2440*/  IMAD.IADD R19, R153, 0x1, R17 ;  /* 0x0000000199137824 */ /* 0x000fe400078e0211 */
[----:B------:R-:W-:Y:S02]  /*2450*/  IMAD.MOV.U32 R18, RZ, RZ, R16 ;  /* 0x000000ffff127224 */ /* 0x000fe400078e0010 */
[C---:B------:R-:W-:Y:S02]  /*2460*/  IMAD R158, R164.reuse, UR5, R21 ;  /* 0x00000005a49e7c24 */ /* 0x040fe4000f8e0215 */
[----:B------:R-:W-:-:S04]  /*2470*/  IMAD.WIDE.U32 R22, R164, UR4, R18 ;  /* 0x00000004a4167c25 */ /* 0x000fc8000f8e0012 */
[----:B------:R-:W-:Y:S01]  /*2480*/  IMAD.IADD R21, R23, 0x1, R158 ;  /* 0x0000000117157824 */ /* 0x000fe200078e029e */
[----:B------:R-:W-:-:S04]  /*2490*/  LEA R20, P1, R22, UR12, 0x1 ;  /* 0x0000000c16147c11 */ /* 0x000fc8000f8208ff */
[----:B------:R-:W-:-:S05]  /*24a0*/  LEA.HI.X R21, R22, UR13, R21, 0x1, P1 ;  /* 0x0000000d16157c11 */ /* 0x000fca00088f0c15 */
[----:B------:R-:W2:Y:S01]  /*24b0*/  @P0 LDG.E.LTC128B.U16 R159, desc[UR14][R20.64] ;  /* 0x0000000e149f0981 */ /* 0x000ea2000c1e1520 */
[----:B------:R-:W-:Y:S01]  /*24c0*/  IMAD.WIDE.U32 R22, R152, UR6, RZ ;  /* 0x0000000698167c25 */ /* 0x000fe2000f8e00ff */
[----:B------:R-:W-:Y:S01]  /*24d0*/  ULDC.64 UR6, c[0x0][0x650] ;  /* 0x0001940000067ab9 */ /* 0x000fe20000000a00 */
[----:B------:R-:W-:Y:S01]  /*24e0*/  ISETP.GT.AND P6, PT, R8, 0x1, PT ;  /* 0x000000010800780c */ /* 0x000fe20003fc4270 */
[----:B------:R-:W-:Y:S01]  /*24f0*/  BSSY B0, `(.L_x_22) ;  /* 0x0000019000007945 */ /* 0x000fe20003800000 */
[----:B------:R-:W-:Y:S01]  /*2500*/  IMAD.IADD R153, R23, 0x1, R153 ;  /* 0x0000000117997824 */ /* 0x000fe200078e0299 */
[----:B------:R-:W-:Y:S01]  /*2510*/  LEA R154, P1, R10, UR6, 0x1 ;  /* 0x000000060a9a7c11 */ /* 0x000fe2000f8208ff */
[----:B------:R-:W-:-:S03]  /*2520*/  IMAD.MOV.U32 R152, RZ, RZ, R22 ;  /* 0x000000ffff987224 */ /* 0x000fc600078e0016 */
[----:B------:R-:W-:Y:S01]  /*2530*/  LEA.HI.X R155, R10, UR7, R155, 0x1, P1 ;  /* 0x000000070a9b7c11 */ /* 0x000fe200088f0c9b */
[----:B------:R-:W-:Y:S01]  /*2540*/  IMAD.WIDE.U32 R160, R164, UR4, R152 ;  /* 0x00000004a4a07c25 */ /* 0x000fe2000f8e0098 */
[----:B------:R-:W-:-:S03]  /*2550*/  ISETP.GT.AND P1, PT, R7, RZ, P6 ;  /* 0x000000ff0700720c */ /* 0x000fc60003724270 */
[----:B------:R-:W-:Y:S02]  /*2560*/  IMAD.IADD R161, R158, 0x1, R161 ;  /* 0x000000019ea17824 */ /* 0x000fe400078e02a1 */
[----:B------:R-:W-:-:S04]  /*2570*/  IMAD.WIDE.U32 R160, R3, UR10, R160 ;  /* 0x0000000a03a07c25 */ /* 0x000fc8000f8e00a0 */
[----:B------:R-:W-:Y:S02]  /*2580*/  IMAD.IADD R161, R157, 0x1, R161 ;  /* 0x000000019da17824 */ /* 0x000fe400078e02a1 */
[----:B------:R-:W-:-:S04]  /*2590*/  IMAD.WIDE.U32 R160, R5, UR8, R160 ;  /* 0x0000000805a07c25 */ /* 0x000fc8000f8e00a0 */
[----:B------:R-:W-:Y:S01]  /*25a0*/  IMAD.IADD R161, R11, 0x1, R161 ;  /* 0x000000010ba17824 */ /* 0x000fe200078e02a1 */
[----:B------:R-:W-:-:S04]  /*25b0*/  IADD3 R160, P2, P3, R4, R160, R12 ;  /* 0x000000a004a07210 */ /* 0x000fc80007b5e00c */
[----:B------:R-:W-:Y:S02]  /*25c0*/  IADD3.X R161, R6, R161, R13, P2, P3 ;  /* 0x000000a106a17210 */ /* 0x000fe400017e640d */
[----:B------:R-:W-:-:S04]  /*25d0*/  LEA R166, P2, R160, UR12, 0x1 ;  /* 0x0000000ca0a67c11 */ /* 0x000fc8000f8408ff */
[----:B------:R-:W-:Y:S01]  /*25e0*/  LEA.HI.X R167, R160, UR13, R161, 0x1, P2 ;  /* 0x0000000da0a77c11 */ /* 0x000fe200090f0ca1 */
[----:B--2---:R-:W-:-:S04]  /*25f0*/  IMAD.U32 R163, R159, 0x10000, RZ ;  /* 0x000100009fa37824 */ /* 0x004fc800078e00ff */
[----:B------:R-:W-:-:S04]  /*2600*/  FMUL R163, R163, R2 ;  /* 0x00000002a3a37220 */ /* 0x000fc80000400000 */
[C---:B------:R-:W-:Y:S01]  /*2610*/  FFMA R162, R120.reuse, R0, R163 ;  /* 0x0000000078a27223 */ /* 0x040fe200000000a3 */
[----:B------:R-:W-:-:S04]  /*2620*/  LOP3.LUT R120, R120, 0xfffffffd, RZ, 0xc0, !PT ;  /* 0xfffffffd78787812 */ /* 0x000fc800078ec0ff */
[----:B------:R-:W-:Y:S02]  /*2630*/  F2FP.BF16.F32.PACK_AB R162, RZ, R162 ;  /* 0x000000a2ffa2723e */ /* 0x000fe400000010ff */
[----:B------:R-:W-:-:S03]  /*2640*/  @P6 LOP3.LUT R120, R120, 0x2, RZ, 0xfc, !PT ;  /* 0x0000000278786812 */ /* 0x000fc600078efcff */
[----:B------:R0:W-:Y:S01]  /*2650*/  @P0 STG.E.U16 desc[UR14][R154.64], R162 ;  /* 0x000000a29a000986 */ /* 0x0001e2000c10150e */
[----:B------:R-:W-:Y:S05]  /*2660*/  @!P1 BRA `(.L_x_23) ;  /* 0x0000000000049947 */ /* 0x000fea0003800000 */
[----:B------:R1:W5:Y:S02]  /*2670*/  LDG.E.LTC128B.U16 R159, desc[UR14][R166.64+0x2] ;  /* 0x0000020ea69f7981 */ /* 0x000364000c1e1520 */
.L_x_23:
[----:B------:R-:W-:Y:S05]  /*2680*/  BSYNC B0 ;  /* 0x0000000000007941 */ /* 0x000fea0003800000 */
.L_x_22:
[----:B------:R-:W-:Y:S01]  /*2690*/  USHF.L.U32 UR6, UR4, 0x3, URZ ;  /* 0x0000000304067899 */ /* 0x000fe2000800063f */
[----:B-----5:R-:W-:Y:S01]  /*26a0*/  IMAD.U32 R17, R159, 0x10000, RZ ;  /* 0x000100009f117824 */ /* 0x020fe200078e00ff */
[----:B------:R-:W-:Y:S01]  /*26b0*/  USHF.L.U64.HI UR7, UR4, 0x3, UR5 ;  /* 0x0000000304077899 */ /* 0x000fe20008010205 */
[----:B------:R-:W-:Y:S02]  /*26c0*/  ISETP.GT.AND P0, PT, R7, 0x8, P4 ;  /* 0x000000080700780c */ /* 0x000fe40002704270 */
[----:B------:R-:W-:Y:S01]  /*26d0*/  FMUL R10, R17, R2 ;  /* 0x00000002110a7220 */ /* 0x000fe20000400000 */
[----:B------:R-:W-:Y:S02]  /*26e0*/  IMAD.U32 R160, RZ, RZ, UR6 ;  /* 0x00000006ffa07e24 */ /* 0x000fe4000f8e00ff */
[----:B------:R-:W-:Y:S02]  /*26f0*/  IMAD.U32 R161, RZ, RZ, UR7 ;  /* 0x00000007ffa17e24 */ /* 0x000fe4000f8e00ff */
[----:B------:R-:W-:Y:S01]  /*2700*/  FFMA R10, R121, R0, R10 ;  /* 0x00000000790a7223 */ /* 0x000fe2000000000a */
[----:B------:R-:W-:-:S04]  /*2710*/  IMAD.WIDE.U32 R160, R164, UR4, R160 ;  /* 0x00000004a4a07c25 */ /* 0x000fc8000f8e00a0 */
[----:B------:R-:W-:Y:S01]  /*2720*/  F2FP.BF16.F32.PACK_AB R10, RZ, R10 ;  /* 0x0000000aff0a723e */ /* 0x000fe200000010ff */
[----:B------:R-:W-:Y:S01]  /*2730*/  IMAD.IADD R23, R158, 0x1, R161 ;  /* 0x000000019e177824 */ /* 0x000fe200078e02a1 */
[----:B------:R-:W-:-:S05]  /*2740*/  IADD3 R17, P2, R16, R160, RZ ;  /* 0x000000a010117210 */ /* 0x000fca0007f5e0ff */
[----:B------:R-:W-:Y:S01]  /*2750*/  IMAD.X R18, R23, 0x1, R19, P2 ;  /* 0x0000000117127824 */ /* 0x000fe200010e0613 */
[----:B------:R-:W-:Y:S01]  /*2760*/  LEA R16, P2, R17, UR12, 0x1 ;  /* 0x0000000c11107c11 */ /* 0x000fe2000f8408ff */
[----:B------:R-:W-:-:S03]  /*2770*/  @P1 IMAD.MOV.U32 R19, RZ, RZ, R155 ;  /* 0x000000ffff131224 */ /* 0x000fc600078e009b */
[----:B------:R-:W-:Y:S01]  /*2780*/  LEA.HI.X R17, R17, UR13, R18, 0x1, P2 ;  /* 0x0000000d11117c11 */ /* 0x000fe200090f0c12 */
[----:B------:R-:W-:-:S05]  /*2790*/  @P1 IMAD.MOV.U32 R18, RZ, RZ, R154 ;  /* 0x000000ffff121224 */ /* 0x000fca00078e009a */
[----:B------:R2:W-:Y:S04]  /*27a0*/  @P1 STG.E.U16 desc[UR14][R18.64+0x2], R10 ;  /* 0x0000020a12001986 */ /* 0x0005e8000c10150e */
[----:B------:R-:W3:Y:S01]  /*27b0*/  @P0 LDG.E.LTC128B.U16 R159, desc[UR14][R16.64] ;  /* 0x0000000e109f0981 */ /* 0x000ee2000c1e1520 */
[----:B------:R-:W-:Y:S01]  /*27c0*/  IADD3 R22, P1, R22, R160, RZ ;  /* 0x000000a016167210 */ /* 0x000fe20007f3e0ff */
[----:B------:R-:W-:Y:S01]  /*27d0*/  BSSY B0, `(.L_x_24) ;  /* 0x0000015000007945 */ /* 0x000fe20003800000 */
[----:B------:R-:W-:-:S03]  /*27e0*/  SHF.L.U64.HI R9, R156, 0x1, R9 ;  /* 0x000000019c097819 */ /* 0x000fc60000010209 */
[----:B------:R-:W-:Y:S02]  /*27f0*/  IMAD.X R23, R23, 0x1, R153, P1 ;  /* 0x0000000117177824 */ /* 0x000fe400008e0699 */
[----:B------:R-:W-:-:S04]  /*2800*/  IMAD.WIDE.U32 R22, R3, UR10, R22 ;  /* 0x0000000a03167c25 */ /* 0x000fc8000f8e0016 */
[----:B------:R-:W-:Y:S02]  /*2810*/  IMAD.IADD R23, R157, 0x1, R23 ;  /* 0x000000019d177824 */ /* 0x000fe400078e0217 */
[----:B------:R-:W-:-:S04]  /*2820*/  IMAD.WIDE.U32 R22, R5, UR8, R22 ;  /* 0x0000000805167c25 */ /* 0x000fc8000f8e0016 */
[----:B------:R-:W-:Y:S01]  /*2830*/  IMAD.IADD R11, R11, 0x1, R23 ;  /* 0x000000010b0b7824 */ /* 0x000fe200078e0217 */
[----:B------:R-:W-:-:S04]  /*2840*/  IADD3 R4, P1, P2, R4, R22, R12 ;  /* 0x0000001604047210 */ /* 0x000fc80007a3e00c */
[----:B------:R-:W-:Y:S02]  /*2850*/  IADD3.X R13, R6, R11, R13, P1, P2 ;  /* 0x0000000b060d7210 */ /* 0x000fe40000fe440d */
[----:B------:R-:W-:Y:S02]  /*2860*/  LEA R156, P2, R156, R154, 0x1 ;  /* 0x0000009a9c9c7211 */ /* 0x000fe400078408ff */
[----:B------:R-:W-:Y:S02]  /*2870*/  ISETP.GT.AND P1, PT, R7, 0x8, P6 ;  /* 0x000000080700780c */ /* 0x000fe40003724270 */
[----:B--2---:R-:W-:Y:S01]  /*2880*/  LEA R10, P3, R4, UR12, 0x1 ;  /* 0x0000000c040a7c11 */ /* 0x004fe2000f8608ff */
[----:B------:R-:W-:-:S03]  /*2890*/  IMAD.X R157, R9, 0x1, R155, P2 ;  /* 0x00000001099d7824 */ /* 0x000fc600010e069b */
[----:B------:R-:W-:Y:S01]  /*28a0*/  LEA.HI.X R11, R4, UR13, R13, 0x1, P3 ;  /* 0x0000000d040b7c11 */ /* 0x000fe200098f0c0d */
[----:B---3--:R-:W-:-:S04]  /*28b0*/  IMAD.U32 R3, R159, 0x10000, RZ ;  /* 0x000100009f037824 */ /* 0x008fc800078e00ff */
[----:B------:R-:W-:-:S04]  /*28c0*/  FMUL R3, R3, R2 ;  /* 0x0000000203037220 */ /* 0x000fc80000400000 */
[----:B------:R-:W-:-:S05]  /*28d0*/  FFMA R3, R122, R0, R3 ;  /* 0x000000007a037223 */ /* 0x000fca0000000003 */
[----:B------:R-:W-:-:S05]  /*28e0*/  F2FP.BF16.F32.PACK_AB R3, RZ, R3 ;  /* 0x00000003ff03723e */ /* 0x000fca00000010ff */
[----:B------:R2:W-:Y:S01]  /*28f0*/  @P0 STG.E.U16 desc[UR14][R156.64], R3 ;  /* 0x000000039c000986 */ /* 0x0005e2000c10150e */
[----:B------:R-:W-:Y:S05]  /*2900*/  @!P1 BRA `(.L_x_25) ;  /* 0x0000000000049947 */ /* 0x000fea0003800000 */
[----:B------:R3:W5:Y:S02]  /*2910*/  LDG.E.LTC128B.U16 R159, desc[UR14][R10.64+0x2] ;  /* 0x0000020e0a9f7981 */ /* 0x000764000c1e1520 */
.L_x_25:
[----:B------:R-:W-:Y:S05]  /*2920*/  BSYNC B0 ;  /* 0x0000000000007941 */ /* 0x000fea0003800000 */
.L_x_24:
[----:B--2--5:R-:W-:Y:S01]  /*2930*/  IMAD.U32 R3, R159, 0x10000, RZ ;  /* 0x000100009f037824 */ /* 0x024fe200078e00ff */
[----:B------:R-:W-:Y:S01]  /*2940*/  ISETP.GT.AND P3, PT, R8, 0x8, PT ;  /* 0x000000080800780c */ /* 0x000fe20003f64270 */
[----:B------:R-:W-:Y:S01]  /*2950*/  @P1 IMAD.MOV.U32 R5, RZ, RZ, R157 ;  /* 0x000000ffff051224 */ /* 0x000fe200078e009d */
[----:B------:R-:W-:Y:S01]  /*2960*/  LOP3.LUT R120, R120, 0xfffffffb, RZ, 0xc0, !PT ;  /* 0xfffffffb78787812 */ /* 0x000fe200078ec0ff */
[----:B------:R-:W-:Y:S01]  /*2970*/  FMUL R4, R3, R2 ;  /* 0x0000000203047220 */ /* 0x000fe20000400000 */
[----:B------:R-:W-:Y:S01]  /*2980*/  ISETP.GT.AND P0, PT, R7, RZ, P3 ;  /* 0x000000ff0700720c */ /* 0x000fe20001f04270 */
[----:B------:R-:W-:Y:S02]  /*2990*/  BSSY B0, `(.L_x_26) ;  /* 0x0000009000007945 */ /* 0x000fe40003800000 */
[----:B------:R-:W-:-:S05]  /*29a0*/  FFMA R4, R123, R0, R4 ;  /* 0x000000007b047223 */ /* 0x000fca0000000004 */
[----:B------:R-:W-:Y:S02]  /*29b0*/  F2FP.BF16.F32.PACK_AB R4, RZ, R4 ;  /* 0x00000004ff04723e */ /* 0x000fe400000010ff */
[----:B------:R-:W-:Y:S02]  /*29c0*/  @P3 LOP3.LUT R120, R120, 0x4, RZ, 0xfc, !PT ;  /* 0x0000000478783812 */ /* 0x000fe400078efcff */
[----:B------:R-:W-:Y:S01]  /*29d0*/  PRMT R3, R4, 0x7610, R3 ;  /* 0x0000761004037816 */ /* 0x000fe20000000003 */
[----:B------:R-:W-:-:S05]  /*29e0*/  @P1 IMAD.MOV.U32 R4, RZ, RZ, R156 ;  /* 0x000000ffff041224 */ /* 0x000fca00078e009c */
[----:B------:R2:W-:Y:S01]  /*29f0*/  @P1 STG.E.U16 desc[UR14][R4.64+0x2], R3 ;  /* 0x0000020304001986 */ /* 0x0005e2000c10150e */
[----:B------:R-:W-:Y:S05]  /*2a00*/  @!P0 BRA `(.L_x_27) ;  /* 0x0000000000048947 */ /* 0x000fea0003800000 */
[----:B------:R4:W5:Y:S02]  /*2a10*/  LDG.E.LTC128B.U16 R159, desc[UR14][R166.64+0x10] ;  /* 0x0000100ea69f7981 */ /* 0x000964000c1e1520 */
.L_x_27:
[----:B------:R-:W-:Y:S05]  /*2a20*/  BSYNC B0 ;  /* 0x0000000000007941 */ /* 0x000fea0003800000 */
.L_x_26:
[----:B--2--5:R-:W-:Y:S01]  /*2a30*/  IMAD.U32 R3, R159, 0x10000, RZ ;  /* 0x000100009f037824 */ /* 0x024fe200078e00ff */
[----:B------:R-:W-:Y:S01]  /*2a40*/  ISETP.GT.AND P2, PT, R8, 0x9, PT ;  /* 0x000000090800780c */ /* 0x000fe20003f44270 */
[----:B------:R-:W-:Y:S01]  /*2a50*/  @P0 IMAD.MOV.U32 R4, RZ, RZ, R154 ;  /* 0x000000ffff040224 */ /* 0x000fe200078e009a */
[----:B------:R-:W-:Y:S01]  /*2a60*/  LOP3.LUT R120, R120, 0xfffffff7, RZ, 0xc0, !PT ;  /* 0xfffffff778787812 */ /* 0x000fe200078ec0ff */
[----:B------:R-:W-:Y:S01]  /*2a70*/  FMUL R3, R3, R2 ;  /* 0x0000000203037220 */ /* 0x000fe20000400000 */
[----:B------:R-:W-:Y:S01]  /*2a80*/  @P0 IMAD.MOV.U32 R5, RZ, RZ, R155 ;  /* 0x000000ffff050224 */ /* 0x000fe200078e009b */
[----:B------:R-:W-:Y:S01]  /*2a90*/  ISETP.GT.AND P1, PT, R7, RZ, P2 ;  /* 0x000000ff0700720c */ /* 0x000fe20001724270 */
[----:B------:R-:W-:Y:S01]  /*2aa0*/  BSSY B0, `(.L_x_28) ;  /* 0x0000007000007945 */ /* 0x000fe20003800000 */
[----:B------:R-:W-:-:S05]  /*2ab0*/  FFMA R3, R124, R0, R3 ;  /* 0x000000007c037223 */ /* 0x000fca0000000003 */
[----:B------:R-:W-:Y:S02]  /*2ac0*/  F2FP.BF16.F32.PACK_AB R3, RZ, R3 ;  /* 0x00000003ff03723e */ /* 0x000fe400000010ff */
[----:B------:R-:W-:-:S03]  /*2ad0*/  @P2 LOP3.LUT R120, R120, 0x8, RZ, 0xfc, !PT ;  /* 0x0000000878782812 */ /* 0x000fc600078efcff */
[----:B------:R2:W-:Y:S01]  /*2ae0*/  @P0 STG.E.U16 desc[UR14][R4.64+0x10], R3 ;  /* 0x0000100304000986 */ /* 0x0005e2000c10150e */
[----:B------:R-:W-:Y:S05]  /*2af0*/  @!P1 BRA `(.L_x_29) ;  /* 0x0000000000049947 */ /* 0x000fea0003800000 */
[----:B------:R0:W5:Y:S02]  /*2b00*/  LDG.E.LTC128B.U16 R159, desc[UR14][R166.64+0x12] ;  /* 0x0000120ea69f7981 */ /* 0x000164000c1e1520 */
.L_x_29:
[----:B------:R-:W-:Y:S05]  /*2b10*/  BSYNC B0 ;  /* 0x0000000000007941 */ /* 0x000fea0003800000 */
.L_x_28:
[----:B--2--5:R-:W-:Y:S01]  /*2b20*/  IMAD.U32 R3, R159, 0x10000, RZ ;  /* 0x000100009f037824 */ /* 0x024fe200078e00ff */
[----:B------:R-:W-:Y:S01]  /*2b30*/  ISETP.GT.AND P0, PT, R7, 0x8, P3 ;  /* 0x000000080700780c */ /* 0x000fe20001f04270 */
[----:B------:R-:W-:Y:S01]  /*2b40*/  @P1 IMAD.MOV.U32 R5, RZ, RZ, R155 ;  /* 0x000000ffff051224 */ /* 0x000fe200078e009b */
[----:B------:R-:W-:Y:S01]  /*2b50*/  BSSY B0, `(.L_x_30) ;  /* 0x0000009000007945 */ /* 0x000fe20003800000 */
[----:B------:R-:W-:-:S04]  /*2b60*/  FMUL R4, R3, R2 ;  /* 0x0000000203047220 */ /* 0x000fc80000400000 */
[----:B------:R-:W-:-:S05]  /*2b70*/  FFMA R4, R125, R0, R4 ;  /* 0x000000007d047223 */ /* 0x000fca0000000004 */
[----:B------:R-:W-:-:S04]  /*2b80*/  F2FP.BF16.F32.PACK_AB R4, RZ, R4 ;  /* 0x00000004ff04723e */ /* 0x000fc800000010ff */
[----:B------:R-:W-:Y:S01]  /*2b90*/  PRMT R3, R4, 0x7610, R3 ;  /* 0x0000761004037816 */ /* 0x000fe20000000003 */
[----:B------:R-:W-:-:S05]  /*2ba0*/  @P1 IMAD.MOV.U32 R4, RZ, RZ, R154 ;  /* 0x000000ffff041224 */ /* 0x000fca00078e009a */
[----:B------:R2:W-:Y:S01]  /*2bb0*/  @P1 STG.E.U16 desc[UR14][R4.64+0x12], R3 ;  /* 0x0000120304001986 */ /* 0x0005e2000c10150e */
[----:B------:R-:W-:Y:S05]  /*2bc0*/  @!P0 BRA `(.L_x_31) ;  /* 0x0000000000048947 */ /* 0x000fea0003800000 */
[----:B------:R0:W5:Y:S02]  /*2bd0*/  LDG.E.LTC128B.U16 R159, desc[UR14][R10.64+0x10] ;  /* 0x0000100e0a9f7981 */ /* 0x000164000c1e1520 */
.L_x_31:
[----:B------:R-:W-:Y:S05]  /*2be0*/  BSYNC B0 ;  /* 0x0000000000007941 */ /* 0x000fea0003800000 */
.L_x_30:
[----:B--2--5:R-:W-:Y:S01]  /*2bf0*/  IMAD.U32 R3, R159, 0x10000, RZ ;  /* 0x000100009f037824 */ /* 0x024fe200078e00ff */
[----:B------:R-:W-:Y:S01]  /*2c00*/  ISETP.GT.AND P1, PT, R7, 0x8, P2 ;  /* 0x000000080700780c */ /* 0x000fe20001724270 */
[----:B------:R-:W-:Y:S01]  /*2c10*/  @P0 IMAD.MOV.U32 R4, RZ, RZ, R156 ;  /* 0x000000ffff040224 */ /* 0x000fe200078e009c */
[----:B------:R-:W-:Y:S01]  /*2c20*/  BSSY B0, `(.L_x_32) ;  /* 0x0000008000007945 */ /* 0x000fe20003800000 */
[----:B------:R-:W-:Y:S01]  /*2c30*/  FMUL R3, R3, R2 ;  /* 0x0000000203037220 */ /* 0x000fe20000400000 */
[----:B------:R-:W-:-:S03]  /*2c40*/  @P0 IMAD.MOV.U32 R5, RZ, RZ, R157 ;  /* 0x000000ffff050224 */ /* 0x000fc600078e009d */
[----:B------:R-:W-:-:S05]  /*2c50*/  FFMA R3, R126, R0, R3 ;  /* 0x000000007e037223 */ /* 0x000fca0000000003 */
[----:B------:R-:W-:-:S05]  /*2c60*/  F2FP.BF16.F32.PACK_AB R3, RZ, R3 ;  /* 0x00000003ff03723e */ /* 0x000fca00000010ff */
[----:B------:R2:W-:Y:S01]  /*2c70*/  @P0 STG.E.U16 desc[UR14][R4.64+0x10], R3 ;  /* 0x0000100304000986 */ /* 0x0005e2000c10150e */
[----:B------:R-:W-:Y:S05]  /*2c80*/  @!P1 BRA `(.L_x_33) ;  /* 0x0000000000049947 */ /* 0x000fea0003800000 */
[----:B------:R0:W5:Y:S02]  /*2c90*/  LDG.E.LTC128B.U16 R159, desc[UR14][R10.64+0x12] ;  /* 0x0000120e0a9f7981 */ /* 0x000164000c1e1520 */
.L_x_33:
[----:B------:R-:W-:Y:S05]  /*2ca0*/  BSYNC B0 ;  /* 0x0000000000007941 */ /* 0x000fea0003800000 */
.L_x_32:
        /* <DEDUP_REMOVED lines=15> */
.L_x_35:
[----:B------:R-:W-:Y:S05]  /*2da0*/  BSYNC B0 ;  /* 0x0000000000007941 */ /* 0x000fea0003800000 */
.L_x_34:
[----:B--2--5:R-:W-:Y:S01]  /*2db0*/  IMAD.U32 R3, R159, 0x10000, RZ ;  /* 0x000100009f037824 */ /* 0x024fe200078e00ff */
[----:B------:R-:W-:Y:S01]  /*2dc0*/  ISETP.GT.AND P1, PT, R8, 0x11, PT ;  /* 0x000000110800780c */ /* 0x000fe20003f24270 */
[----:B------:R-:W-:Y:S01]  /*2dd0*/  @P0 IMAD.MOV.U32 R4, RZ, RZ, R154 ;  /* 0x000000ffff040224 */ /* 0x000fe200078e009a */
[----:B------:R-:W-:Y:S01]  /*2de0*/  LOP3.LUT R120, R120, 0xffffffdf, RZ, 0xc0, !PT ;  /* 0xffffffdf78787812 */ /* 0x000fe200078ec0ff */
[----:B------:R-:W-:Y:S01]  /*2df0*/  FMUL R3, R3, R2 ;  /* 0x0000000203037220 */ /* 0x000fe20000400000 */
[----:B------:R-:W-:Y:S01]  /*2e00*/  @P0 IMAD.MOV.U32 R5, RZ, RZ, R155 ;  /* 0x000000ffff050224 */ /* 0x000fe200078e009b */
[----:B------:R-:W-:Y:S02]  /*2e10*/  BSSY B0, `(.L_x_36) ;  /* 0x0000008000007945 */ /* 0x000fe40003800000 */
[----:B------:R-:W-:-:S05]  /*2e20*/  FFMA R3, R128, R0, R3 ;  /* 0x0000000080037223 */ /* 0x000fca0000000003 */
[----:B------:R-:W-:Y:S02]  /*2e30*/  F2FP.BF16.F32.PACK_AB R3, RZ, R3 ;  /* 0x00000003ff03723e */ /* 0x000fe400000010ff */
[----:B------:R-:W-:-:S03]  /*2e40*/  @P1 LOP3.LUT R120, R120, 0x20, RZ, 0xfc, !PT ;  /* 0x0000002078781812 */ /* 0x000fc600078efcff */
[----:B------:R2:W-:Y:S01]  /*2e50*/  @P0 STG.E.U16 desc[UR14][R4.64+0x20], R3 ;  /* 0x0000200304000986 */ /* 0x0005e2000c10150e */
[----:B------:R-:W-:-:S13]  /*2e60*/  ISETP.GT.AND P0, PT, R7, RZ, P1 ;  /* 0x000000ff0700720c */ /* 0x000fda0000f04270 */
[----:B--2---:R-:W-:Y:S05]  /*2e70*/  @!P0 BRA `(.L_x_37) ;  /* 0x0000000000048947 */ /* 0x004fea0003800000 */
[----:B------:R2:W5:Y:S02]  /*2e80*/  LDG.E.LTC128B.U16 R159, desc[UR14][R166.64+0x22] ;  /* 0x0000220ea69f7981 */ /* 0x000564000c1e1520 */
.L_x_37:
[----:B------:R-:W-:Y:S05]  /*2e90*/  BSYNC B0 ;  /* 0x0000000000007941 */ /* 0x000fea0003800000 */
.L_x_36:
[----:B-----5:R-:W-:Y:S01]  /*2ea0*/  IMAD.U32 R3, R159, 0x10000, RZ ;  /* 0x000100009f037824 */ /* 0x020fe200078e00ff */
[----:B------:R-:W-:Y:S01]  /*2eb0*/  BSSY B0, `(.L_x_38) ;  /* 0x000000b000007945 */ /* 0x000fe20003800000 */
[----:B------:R-:W-:Y:S02]  /*2ec0*/  @P0 IMAD.MOV.U32 R5, RZ, RZ, R155 ;  /* 0x000000ffff050224 */ /* 0x000fe400078e009b */
[----:B------:R-:W-:-:S04]  /*2ed0*/  FMUL R4, R3, R2 ;  /* 0x0000000203047220 */ /* 0x000fc80000400000 */
[----:B------:R-:W-:-:S05]  /*2ee0*/  FFMA R4, R129, R0, R4 ;  /* 0x0000000081047223 */ /* 0x000fca0000000004 */
[----:B------:R-:W-:-:S04]  /*2ef0*/  F2FP.BF16.F32.PACK_AB R4, RZ, R4 ;  /* 0x00000004ff04723e */ /* 0x000fc800000010ff */
[----:B------:R-:W-:Y:S01]  /*2f00*/  PRMT R3, R4, 0x7610, R3 ;  /* 0x0000761004037816 */ /* 0x000fe20000000003 */
[----:B------:R-:W-:-:S05]  /*2f10*/  @P0 IMAD.MOV.U32 R4, RZ, RZ, R154 ;  /* 0x000000ffff040224 */ /* 0x000fca00078e009a */
[----:B------:R0:W-:Y:S01]  /*2f20*/  @P0 STG.E.U16 desc[UR14][R4.64+0x22], R3 ;  /* 0x0000220304000986 */ /* 0x0001e2000c10150e */
[----:B------:R-:W-:-:S13]  /*2f30*/  ISETP.GT.AND P0, PT, R7, 0x8, P2 ;  /* 0x000000080700780c */ /* 0x000fda0001704270 */
[----:B0-----:R-:W-:Y:S05]  /*2f40*/  @!P0 BRA `(.L_x_39) ;  /* 0x0000000000048947 */ /* 0x001fea0003800000 */
[----:B------:R0:W5:Y:S02]  /*2f50*/  LDG.E.LTC128B.U16 R159, desc[UR14][R10.64+0x20] ;  /* 0x0000200e0a9f7981 */ /* 0x000164000c1e1520 */
.L_x_39:
[----:B------:R-:W-:Y:S05]  /*2f60*/  BSYNC B0 ;  /* 0x0000000000007941 */ /* 0x000fea0003800000 */
.L_x_38:
[----:B-----5:R-:W-:Y:S01]  /*2f70*/  IMAD.U32 R3, R159, 0x10000, RZ ;  /* 0x000100009f037824 */ /* 0x020fe200078e00ff */
[----:B------:R-:W-:Y:S01]  /*2f80*/  BSSY B0, `(.L_x_40) ;  /* 0x000000a000007945 */ /* 0x000fe20003800000 */
[----:B------:R-:W-:Y:S02]  /*2f90*/  @P0 IMAD.MOV.U32 R4, RZ, RZ, R156 ;  /* 0x000000ffff040224 */ /* 0x000fe400078e009c */
[----:B------:R-:W-:Y:S01]  /*2fa0*/  FMUL R3, R3, R2 ;  /* 0x0000000203037220 */ /* 0x000fe20000400000 */
[----:B------:R-:W-:-:S03]  /*2fb0*/  @P0 IMAD.MOV.U32 R5, RZ, RZ, R157 ;  /* 0x000000ffff050224 */ /* 0x000fc600078e009d */
[----:B------:R-:W-:-:S05]  /*2fc0*/  FFMA R3, R130, R0, R3 ;  /* 0x0000000082037223 */ /* 0x000fca0000000003 */
[----:B------:R-:W-:-:S05]  /*2fd0*/  F2FP.BF16.F32.PACK_AB R3, RZ, R3 ;  /* 0x00000003ff03723e */ /* 0x000fca00000010ff */
[----:B------:R0:W-:Y:S01]  /*2fe0*/  @P0 STG.E.U16 desc[UR14][R4.64+0x20], R3 ;  /* 0x0000200304000986 */ /* 0x0001e2000c10150e */
[----:B------:R-:W-:-:S13]  /*2ff0*/  ISETP.GT.AND P0, PT, R7, 0x8, P1 ;  /* 0x000000080700780c */ /* 0x000fda0000f04270 */
[----:B0-----:R-:W-:Y:S05]  /*3000*/  @!P0 BRA `(.L_x_41) ;  /* 0x0000000000048947 */ /* 0x001fea0003800000 */
[----:B------:R0:W5:Y:S02]  /*3010*/  LDG.E.LTC128B.U16 R159, desc[UR14][R10.64+0x22] ;  /* 0x0000220e0a9f7981 */ /* 0x000164000c1e1520 */
.L_x_41:
[----:B------:R-:W-:Y:S05]  /*3020*/  BSYNC B0 ;  /* 0x0000000000007941 */ /* 0x000fea0003800000 */
.L_x_40:
[----:B-----5:R-:W-:Y:S01]  /*3030*/  IMAD.U32 R3, R159, 0x10000, RZ ;  /* 0x000100009f037824 */ /* 0x020fe200078e00ff */
[C---:B------:R-:W-:Y:S01]  /*3040*/  SHF.L.U64.HI R15, R14.reuse, 0x7, R15 ;  /* 0x000000070e0f7819 */ /* 0x040fe2000001020f */
[----:B------:R-:W-:Y:S01]  /*3050*/  IMAD.SHL.U32 R9, R14, 0x80, RZ ;  /* 0x000000800e097824 */ /* 0x000fe200078e00ff */
[----:B------:R-:W-:Y:S01]  /*3060*/  ISETP.GT.AND P2, PT, R8, 0x18, PT ;  /* 0x000000180800780c */ /* 0x000fe20003f44270 */
[----:B------:R-:W-:Y:S01]  /*3070*/  FMUL R4, R3, R2 ;  /* 0x0000000203047220 */ /* 0x000fe20000400000 */
[----:B------:R-:W-:Y:S01]  /*3080*/  @P0 IMAD.MOV.U32 R12, RZ, RZ, R156 ;  /* 0x000000ffff0c0224 */ /* 0x000fe200078e009c */
[----:B------:R-:W-:Y:S01]  /*3090*/  LOP3.LUT R120, R120, 0xffffffbf, RZ, 0xc0, !PT ;  /* 0xffffffbf78787812 */ /* 0x000fe200078ec0ff */
[----:B------:R-:W-:Y:S02]  /*30a0*/  @P0 IMAD.MOV.U32 R13, RZ, RZ, R157 ;  /* 0x000000ffff0d0224 */ /* 0x000fe400078e009d */
[----:B------:R-:W-:Y:S01]  /*30b0*/  FFMA R4, R131, R0, R4 ;  /* 0x0000000083047223 */ /* 0x000fe20000000004 */
[----:B------:R-:W-:Y:S01]  /*30c0*/  LOP3.LUT R3, R9, 0x2, RZ, 0xfc, !PT ;  /* 0x0000000209037812 */ /* 0x000fe200078efcff */
[----:B------:R-:W-:Y:S03]  /*30d0*/  BSSY B0, `(.L_x_42) ;  /* 0x000000c000007945 */ /* 0x000fe60003800000 */
[----:B------:R-:W-:-:S02]  /*30e0*/  F2FP.BF16.F32.PACK_AB R4, RZ, R4 ;  /* 0x00000004ff04723e */ /* 0x000fc400000010ff */
[----:B------:R-:W-:Y:S02]  /*30f0*/  @P2 LOP3.LUT R120, R120, 0x40, RZ, 0xfc, !PT ;  /* 0x0000004078782812 */ /* 0x000fe400078efcff */
[----:B------:R-:W-:-:S05]  /*3100*/  PRMT R6, R4, 0x7610, R6 ;  /* 0x0000761004067816 */ /* 0x000fca0000000006 */
[----:B------:R0:W-:Y:S01]  /*3110*/  @P0 STG.E.U16 desc[UR14][R12.64+0x22], R6 ;  /* 0x000022060c000986 */ /* 0x0001e2000c10150e */
[----:B------:R-:W-:-:S05]  /*3120*/  IADD3 R122, P0, R3, R154, RZ ;  /* 0x0000009a037a7210 */ /* 0x000fca0007f1e0ff */
[----:B------:R-:W-:Y:S01]  /*3130*/  IMAD.X R123, R15, 0x1, R155, P0 ;  /* 0x000000010f7b7824 */ /* 0x000fe200000e069b */
[----:B------:R-:W-:-:S05]  /*3140*/  IADD3 R4, P0, R9, R154, RZ ;  /* 0x0000009a09047210 */ /* 0x000fca0007f1e0ff */
[----:B------:R-:W-:Y:S01]  /*3150*/  IMAD.X R5, R15, 0x1, R155, P0 ;  /* 0x000000010f057824 */ /* 0x000fe200000e069b */
[----:B------:R-:W-:-:S13]  /*3160*/  ISETP.GT.AND P0, PT, R7, RZ, P2 ;  /* 0x000000ff0700720c */ /* 0x000fda0001704270 */
[----:B0-----:R-:W-:Y:S05]  /*3170*/  @!P0 BRA `(.L_x_43) ;  /* 0x0000000000048947 */ /* 0x001fea0003800000 */
[----:B------:R0:W5:Y:S02]  /*3180*/  LDG.E.LTC128B.U16 R159, desc[UR14][R166.64+0x30] ;  /* 0x0000300ea69f7981 */ /* 0x000164000c1e1520 */
.L_x_43:
[----:B------:R-:W-:Y:S05]  /*3190*/  BSYNC B0 ;  /* 0x0000000000007941 */ /* 0x000fea0003800000 */
.L_x_42:
[----:B-----5:R-:W-:Y:S01]  /*31a0*/  IMAD.U32 R13, R159, 0x10000, RZ ;  /* 0x000100009f0d7824 */ /* 0x020fe200078e00ff */
[----:B------:R-:W-:Y:S01]  /*31b0*/  ISETP.GT.AND P1, PT, R8, 0x19, PT ;  /* 0x000000190800780c */ /* 0x000fe20003f24270 */
[----:B------:R-:W-:Y:S01]  /*31c0*/  @P0 IMAD.MOV.U32 R12, RZ, RZ, R154 ;  /* 0x000000ffff0c0224 */ /* 0x000fe200078e009a */
[----:B------:R-:W-:Y:S01]  /*31d0*/  LOP3.LUT R120, R120, 0xffffff7f, RZ, 0xc0, !PT ;  /* 0xffffff7f78787812 */ /* 0x000fe200078ec0ff */
[----:B------:R-:W-:Y:S01]  /*31e0*/  FMUL R13, R13, R2 ;  /* 0x000000020d0d7220 */ /* 0x000fe20000400000 */
[----:B------:R-:W-:Y:S03]  /*31f0*/  BSSY B0, `(.L_x_44) ;  /* 0x000000a000007945 */ /* 0x000fe60003800000 */
[----:B------:R-:W-:-:S05]  /*3200*/  FFMA R13, R132, R0, R13 ;  /* 0x00000000840d7223 */ /* 0x000fca000000000d */
[----:B------:R-:W-:Y:S02]  /*3210*/  F2FP.BF16.F32.PACK_AB R13, RZ, R13 ;  /* 0x0000000dff0d723e */ /* 0x000fe400000010ff */
[----:B------:R-:W-:Y:S02]  /*3220*/  @P1 LOP3.LUT R120, R120, 0x80, RZ, 0xfc, !PT ;  /* 0x0000008078781812 */ /* 0x000fe400078efcff */
[----:B------:R-:W-:Y:S01]  /*3230*/  PRMT R6, R13, 0x7610, R6 ;  /* 0x000076100d067816 */ /* 0x000fe20000000006 */
[----:B------:R-:W-:-:S05]  /*3240*/  @P0 IMAD.MOV.U32 R13, RZ, RZ, R155 ;  /* 0x000000ffff0d0224 */ /* 0x000fca00078e009b */
[----:B------:R0:W-:Y:S01]  /*3250*/  @P0 STG.E.U16 desc[UR14][R12.64+0x30], R6 ;  /* 0x000030060c000986 */ /* 0x0001e2000c10150e */
[----:B------:R-:W-:-:S13]  /*3260*/  ISETP.GT.AND P0, PT, R7, RZ, P1 ;  /* 0x000000ff0700720c */ /* 0x000fda0000f04270 */
[----:B0-----:R-:W-:Y:S05]  /*3270*/  @!P0 BRA `(.L_x_45) ;  /* 0x0000000000048947 */ /* 0x001fea0003800000 */
[----:B------:R0:W5:Y:S02]  /*3280*/  LDG.E.LTC128B.U16 R159, desc[UR14][R166.64+0x32] ;  /* 0x0000320ea69f7981 */ /* 0x000164000c1e1520 */
.L_x_45:
[----:B------:R-:W-:Y:S05]  /*3290*/  BSYNC B0 ;  /* 0x0000000000007941 */ /* 0x000fea0003800000 */
.L_x_44:
        /* <DEDUP_REMOVED lines=11> */
.L_x_47:
[----:B------:R-:W-:Y:S05]  /*3350*/  BSYNC B0 ;  /* 0x0000000000007941 */ /* 0x000fea0003800000 */
.L_x_46:
        /* <DEDUP_REMOVED lines=12> */
.L_x_49:
[----:B------:R-:W-:Y:S05]  /*3420*/  BSYNC B0 ;  /* 0x0000000000007941 */ /* 0x000fea0003800000 */
.L_x_48:
[----:B-----5:R-:W-:Y:S01]  /*3430*/  IMAD.U32 R13, R159, 0x10000, RZ ;  /* 0x000100009f0d7824 */ /* 0x020fe200078e00ff */
        /* <DEDUP_REMOVED lines=11> */
[----:B0-----:R-:W-:Y:S05]  /*34f0*/  @!P0 BRA `(.L_x_51) ;  /* 0x0000000000048947 */ /* 0x001fea0003800000 */
[----:B------:R0:W5:Y:S02]  /*3500*/  LDG.E.LTC128B.U16 R159, desc[UR14][R166.64+0x40] ;  /* 0x0000400ea69f7981 */ /* 0x000164000c1e1520 */
.L_x_51:
[----:B------:R-:W-:Y:S05]  /*3510*/  BSYNC B0 ;  /* 0x0000000000007941 */ /* 0x000fea0003800000 */
.L_x_50:
        /* <DEDUP_REMOVED lines=15> */
.L_x_53:
[----:B------:R-:W-:Y:S05]  /*3610*/  BSYNC B0 ;  /* 0x0000000000007941 */ /* 0x000fea0003800000 */
.L_x_52:
        /* <DEDUP_REMOVED lines=11> */
.L_x_55:
[----:B------:R-:W-:Y:S05]  /*36d0*/  BSYNC B0 ;  /* 0x0000000000007941 */ /* 0x000fea0003800000 */
.L_x_54:
        /* <DEDUP_REMOVED lines=12> */
.L_x_57:
[----:B------:R-:W-:Y:S05]  /*37a0*/  BSYNC B0 ;  /* 0x0000000000007941 */ /* 0x000fea0003800000 */
.L_x_56:
        /* <DEDUP_REMOVED lines=14> */
.L_x_59:
[----:B------:R-:W-:Y:S05]  /*3890*/  BSYNC B0 ;  /* 0x0000000000007941 */ /* 0x000fea0003800000 */
.L_x_58:
        /* <DEDUP_REMOVED lines=15> */
.L_x_61:
[----:B------:R-:W-:Y:S05]  /*3990*/  BSYNC B0 ;  /* 0x0000000000007941 */ /* 0x000fea0003800000 */
.L_x_60:
        /* <DEDUP_REMOVED lines=11> */
.L_x_63:
[----:B------:R-:W-:Y:S05]  /*3a50*/  BSYNC B0 ;  /* 0x0000000000007941 */ /* 0x000fea0003800000 */
.L_x_62:
        /* <DEDUP_REMOVED lines=12> */
.L_x_65:
[----:B------:R-:W-:Y:S05]  /*3b20*/  BSYNC B0 ;  /* 0x0000000000007941 */ /* 0x000fea0003800000 */
.L_x_64:
[----:B-----5:R-:W-:Y:S01]  /*3b30*/  IMAD.U32 R13, R159, 0x10000, RZ ;  /* 0x000100009f0d7824 */ /* 0x020fe200078e00ff */
[----:B------:R-:W-:Y:S01]  /*3b40*/  ISETP.GT.AND P3, PT, R8, 0x30, PT ;  /* 0x000000300800780c */ /* 0x000fe20003f64270 */
[----:B------:R-:W-:Y:S01]  /*3b50*/  @P0 IMAD.MOV.U32 R12, RZ, RZ, R156 ;  /* 0x000000ffff0c0224 */ /* 0x000fe200078e009c */
[----:B------:R-:W-:Y:S01]  /*3b60*/  BSSY B0, `(.L_x_66) ;  /* 0x0000009000007945 */ /* 0x000fe20003800000 */
[----:B------:R-:W-:Y:S01]  /*3b70*/  FMUL R6, R13, R2 ;  /* 0x000000020d067220 */ /* 0x000fe20000400000 */
[----:B------:R-:W-:-:S03]  /*3b80*/  @P0 IMAD.MOV.U32 R13, RZ, RZ, R157 ;  /* 0x000000ffff0d0224 */ /* 0x000fc600078e009d */
[----:B------:R-:W-:-:S05]  /*3b90*/  FFMA R6, R143, R0, R6 ;  /* 0x000000008f067223 */ /* 0x000fca0000000006 */
[----:B------:R-:W-:-:S05]  /*3ba0*/  F2FP.BF16.F32.PACK_AB R6, RZ, R6 ;  /* 0x00000006ff06723e */ /* 0x000fca00000010ff */
[----:B------:R0:W-:Y:S01]  /*3bb0*/  @P0 STG.E.U16 desc[UR14][R12.64+0x52], R6 ;  /* 0x000052060c000986 */ /* 0x0001e2000c10150e */
[----:B------:R-:W-:-:S13]  /*3bc0*/  ISETP.GT.AND P0, PT, R7, RZ, P3 ;  /* 0x000000ff0700720c */ /* 0x000fda0001f04270 */
[----:B0-----:R-:W-:Y:S05]  /*3bd0*/  @!P0 BRA `(.L_x_67) ;  /* 0x0000000000048947 */ /* 0x001fea0003800000 */
[----:B------:R0:W5:Y:S02]  /*3be0*/  LDG.E.LTC128B.U16 R159, desc[UR14][R166.64+0x60] ;  /* 0x0000600ea69f7981 */ /* 0x000164000c1e1520 */
.L_x_67:
[----:B------:R-:W-:Y:S05]  /*3bf0*/  BSYNC B0 ;  /* 0x0000000000007941 */ /* 0x000fea0003800000 */
.L_x_66:
[----:B-----5:R-:W-:Y:S01]  /*3c00*/  IMAD.U32 R13, R159, 0x10000, RZ ;  /* 0x000100009f0d7824 */ /* 0x020fe200078e00ff */
[----:B------:R-:W-:Y:S01]  /*3c10*/  ISETP.GT.AND P2, PT, R8, 0x31, PT ;  /* 0x000000310800780c */ /* 0x000fe20003f44270 */
        /* <DEDUP_REMOVED lines=8> */
[----:B------:R-:W-:-:S13]  /*3ca0*/  ISETP.GT.AND P0, PT, R7, RZ, P2 ;  /* 0x000000ff0700720c */ /* 0x000fda0001704270 */
[----:B0-----:R-:W-:Y:S05]  /*3cb0*/  @!P0 BRA `(.L_x_69) ;  /* 0x0000000000048947 */ /* 0x001fea0003800000 */
[----:B------:R0:W5:Y:S02]  /*3cc0*/  LDG.E.LTC128B.U16 R159, desc[UR14][R166.64+0x62] ;  /* 0x0000620ea69f7981 */ /* 0x000164000c1e1520 */
.L_x_69:
[----:B------:R-:W-:Y:S05]  /*3cd0*/  BSYNC B0 ;  /* 0x0000000000007941 */ /* 0x000fea0003800000 */
.L_x_68:
        /* <DEDUP_REMOVED lines=11> */
.L_x_71:
[----:B------:R-:W-:Y:S05]  /*3d90*/  BSYNC B0 ;  /* 0x0000000000007941 */ /* 0x000fea0003800000 */
.L_x_70:
        /* <DEDUP_REMOVED lines=12> */
.L_x_73:
[----:B------:R-:W-:Y:S05]  /*3e60*/  BSYNC B0 ;  /* 0x0000000000007941 */ /* 0x000fea0003800000 */
.L_x_72:
        /* <DEDUP_REMOVED lines=12> */
.L_x_75:
[----:B------:R-:W-:Y:S05]  /*3f30*/  BSYNC B0 ;  /* 0x0000000000007941 */ /* 0x000fea0003800000 */
.L_x_74:
        /* <DEDUP_REMOVED lines=9> */
[----:B------:R-:W-:-:S04]  /*3fd0*/  ISETP.GT.AND P0, PT, R8, 0x39, PT ;  /* 0x000000390800780c */ /* 0x000fc80003f04270 */
[----:B------:R-:W-:-:S13]  /*3fe0*/  ISETP.GT.AND P5, PT, R7, RZ, P0 ;  /* 0x000000ff0700720c */ /* 0x000fda00007a4270 */
[----:B0-----:R-:W-:Y:S05]  /*3ff0*/  @!P5 BRA `(.L_x_77) ;  /* 0x000000000004d947 */ /* 0x001fea0003800000 */
[----:B------:R0:W5:Y:S02]  /*4000*/  LDG.E.LTC128B.U16 R159, desc[UR14][R166.64+0x72] ;  /* 0x0000720ea69f7981 */ /* 0x000164000c1e1520 */
.L_x_77:
[----:B------:R-:W-:Y:S05]  /*4010*/  BSYNC B0 ;  /* 0x0000000000007941 */ /* 0x000fea0003800000 */
.L_x_76:
        /* <DEDUP_REMOVED lines=11> */
.L_x_79:
[----:B------:R-:W-:Y:S05]  /*40d0*/  BSYNC B0 ;  /* 0x0000000000007941 */ /* 0x000fea0003800000 */
.L_x_78:
        /* <DEDUP_REMOVED lines=12> */
.L_x_81:
[----:B------:R-:W-:Y:S05]  /*41a0*/  BSYNC B0 ;  /* 0x0000000000007941 */ /* 0x000fea0003800000 */
.L_x_80:
[----:B0--3-5:R-:W-:Y:S01]  /*41b0*/  IMAD.U32 R11, R159, 0x10000, RZ ;  /* 0x000100009f0b7824 */ /* 0x029fe200078e00ff */
[----:B------:R-:W-:Y:S01]  /*41c0*/  LOP3.LUT R121, R9, 0x10, RZ, 0xfc, !PT ;  /* 0x0000001009797812 */ /* 0x000fe200078efcff */
[----:B------:R-:W-:Y:S01]  /*41d0*/  @P5 IMAD.MOV.U32 R12, RZ, RZ, R156 ;  /* 0x000000ffff0c5224 */ /* 0x000fe200078e009c */
[----:B------:R-:W-:Y:S01]  /*41e0*/  USHF.L.U32 UR22, UR4, 0x7, URZ ;  /* 0x0000000704167899 */ /* 0x000fe2000800063f */
[----:B------:R-:W-:Y:S01]  /*41f0*/  FMUL R6, R11, R2 ;  /* 0x000000020b067220 */ /* 0x000fe20000400000 */
[----:B------:R-:W-:Y:S01]  /*4200*/  @P5 IMAD.MOV.U32 R13, RZ, RZ, R157 ;  /* 0x000000ffff0d5224 */ /* 0x000fe200078e009d */
[----:B------:R-:W-:Y:S02]  /*4210*/  USHF.L.U64.HI UR4, UR4, 0x7, UR5 ;  /* 0x0000000704047899 */ /* 0x000fe40008010205 */
[----:B------:R-:W-:-:S05]  /*4220*/  FFMA R6, R151, R0, R6 ;  /* 0x0000000097067223 */ /* 0x000fca0000000006 */
[----:B------:R-:W-:-:S05]  /*4230*/  F2FP.BF16.F32.PACK_AB R6, RZ, R6 ;  /* 0x00000006ff06723e */ /* 0x000fca00000010ff */
[----:B------:R0:W-:Y:S01]  /*4240*/  @P5 STG.E.U16 desc[UR14][R12.64+0x72], R6 ;  /* 0x000072060c005986 */ /* 0x0001e2000c10150e */
[----:B------:R-:W-:-:S05]  /*4250*/  IADD3 R124, P5, R121, R154, RZ ;  /* 0x0000009a797c7210 */ /* 0x000fca0007fbe0ff */
[----:B------:R-:W-:Y:S01]  /*4260*/  IMAD.X R125, R15, 0x1, R155, P5 ;  /* 0x000000010f7d7824 */ /* 0x000fe200028e069b */
[----:B------:R-:W-:-:S04]  /*4270*/  IADD3 R10, P5, R20, UR22, RZ ;  /* 0x00000016140a7c10 */ /* 0x000fc8000ffbe0ff */
[----:B------:R-:W-:Y:S02]  /*4280*/  IADD3.X R11, R21, UR4, RZ, P5, !PT ;  /* 0x00000004150b7c10 */ /* 0x000fe4000affe4ff */
[----:B------:R-:W-:-:S13]  /*4290*/  ISETP.GT.AND P5, PT, R7, 0x40, P4 ;  /* 0x000000400700780c */ /* 0x000fda00027a4270 */
[----:B------:R-:W0:Y:S01]  /*42a0*/  @P5 LDG.E.LTC128B.U16 R159, desc[UR14][R10.64] ;  /* 0x0000000e0a9f5981 */ /* 0x000e22000c1e1520 */
[----:B------:R-:W-:Y:S01]  /*42b0*/  LOP3.LUT R23, R9, 0x12, RZ, 0xfc, !PT ;  /* 0x0000001209177812 */ /* 0x000fe200078efcff */
[----:B------:R-:W-:Y:S01]  /*42c0*/  ULOP3.LUT UR21, UR22, 0x2, URZ, 0xfc, !UPT ;  /* 0x0000000216157892 */ /* 0x000fe2000f8efc3f */
[----:B0-----:R-:W-:-:S04]  /*42d0*/  IMAD.U32 R13, R159, 0x10000, RZ ;  /* 0x000100009f0d7824 */ /* 0x001fc800078e00ff */
[----:B------:R-:W-:-:S04]  /*42e0*/  FMUL R13, R13, R2 ;  /* 0x000000020d0d7220 */ /* 0x000fc80000400000 */
[----:B------:R-:W-:-:S05]  /*42f0*/  FFMA R13, R88, R0, R13 ;  /* 0x00000000580d7223 */ /* 0x000fca000000000d */
[----:B------:R-:W-:-:S04]  /*4300*/  F2FP.BF16.F32.PACK_AB R13, RZ, R13 ;  /* 0x0000000dff0d723e */ /* 0x000fc800000010ff */
[----:B------:R-:W-:-:S05]  /*4310*/  PRMT R8, R13, 0x7610, R8 ;  /* 0x000076100d087816 */ /* 0x000fca0000000008 */
[----:B------:R0:W-:Y:S01]  /*4320*/  @P5 STG.E.U16 desc[UR14][R4.64], R8 ;  /* 0x0000000804005986 */ /* 0x0001e2000c10150e */
[----:B------:R-:W-:-:S05]  /*4330*/  IADD3 R126, P5, R23, R154, RZ ;  /* 0x0000009a177e7210 */ /* 0x000fca0007fbe0ff */
[----:B------:R-:W-:Y:S01]  /*4340*/  IMAD.X R127, R15, 0x1, R155, P5 ;  /* 0x000000010f7f7824 */ /* 0x000fe200028e069b */
[----:B------:R-:W-:-:S04]  /*4350*/  IADD3 R128, P5, R20, UR21, RZ ;  /* 0x0000001514807c10 */ /* 0x000fc8000ffbe0ff */
[----:B------:R-:W-:Y:S02]  /*4360*/  IADD3.X R129, R21, UR4, RZ, P5, !PT ;  /* 0x0000000415817c10 */ /* 0x000fe4000affe4ff */
[----:B------:R-:W-:-:S13]  /*4370*/  ISETP.GT.AND P5, PT, R7, 0x40, P6 ;  /* 0x000000400700780c */ /* 0x000fda00037a4270 */
[----:B------:R-:W3:Y:S01]  /*4380*/  @P5 LDG.E.LTC128B.U16 R159, desc[UR14][R128.64] ;  /* 0x0000000e809f5981 */ /* 0x000ee2000c1e1520 */
[----:B------:R-:W-:Y:S01]  /*4390*/  BSSY B0, `(.L_x_82) ;  /* 0x000000d000007945 */ /* 0x000fe20003800000 */
[----:B---3--:R-:W-:-:S04]  /*43a0*/  IMAD.U32 R13, R159, 0x10000, RZ ;  /* 0x000100009f0d7824 */ /* 0x008fc800078e00ff */
[----:B------:R-:W-:-:S04]  /*43b0*/  FMUL R6, R13, R2 ;  /* 0x000000020d067220 */ /* 0x000fc80000400000 */
        /* <DEDUP_REMOVED lines=8> */
[----:B0-----:R-:W-:Y:S05]  /*4440*/  @!P5 BRA `(.L_x_83) ;  /* 0x000000000004d947 */ /* 0x001fea0003800000 */
[----:B------:R0:W5:Y:S02]  /*4450*/  LDG.E.LTC128B.U16 R159, desc[UR14][R12.64] ;  /* 0x0000000e0c9f7981 */ /* 0x000164000c1e1520 */
.L_x_83:
[----:B------:R-:W-:Y:S05]  /*4460*/  BSYNC B0 ;  /* 0x0000000000007941 */ /* 0x000fea0003800000 */
.L_x_82:
[C---:B-----5:R-:W-:Y:S01]  /*4470*/  IMAD.U32 R89, R159.reuse, 0x10000, RZ ;  /* 0x000100009f597824 */ /* 0x060fe200078e00ff */
[----:B------:R-:W-:Y:S01]  /*4480*/  BSSY B0, `(.L_x_84) ;  /* 0x000000d000007945 */ /* 0x000fe20003800000 */
[----:B------:R-:W-:Y:S02]  /*4490*/  PRMT R88, R159, 0x7610, R88 ;  /* 0x000076109f587816 */ /* 0x000fe40000000058 */
[----:B------:R-:W-:-:S04]  /*44a0*/  FMUL R89, R89, R2 ;  /* 0x0000000259597220 */ /* 0x000fc80000400000 */
[----:B------:R-:W-:-:S05]  /*44b0*/  FFMA R89, R90, R0, R89 ;  /* 0x000000005a597223 */ /* 0x000fca0000000059 */
[----:B------:R-:W-:-:S05]  /*44c0*/  F2FP.BF16.F32.PACK_AB R89, RZ, R89 ;  /* 0x00000059ff59723e */ /* 0x000fca00000010ff */
[----:B------:R3:W-:Y:S01]  /*44d0*/  @P5 STG.E.U16 desc[UR14][R18.64], R89 ;  /* 0x0000005912005986 */ /* 0x0007e2000c10150e */
[----:B------:R-:W-:-:S05]  /*44e0*/  IADD3 R128, P5, R3, R156, RZ ;  /* 0x0000009c03807210 */ /* 0x000fca0007fbe0ff */
[----:B------:R-:W-:Y:S01]  /*44f0*/  IMAD.X R129, R15, 0x1, R157, P5 ;  /* 0x000000010f817824 */ /* 0x000fe200028e069d */
[----:B------:R-:W-:-:S13]  /*4500*/  ISETP.GT.AND P5, PT, R7, 0x48, P6 ;  /* 0x000000480700780c */ /* 0x000fda00037a4270 */
[----:B---3--:R-:W-:Y:S05]  /*4510*/  @!P5 BRA `(.L_x_85) ;  /* 0x00000000000cd947 */ /* 0x008fea0003800000 */
[----:B------:R-:W-:-:S04]  /*4520*/  IADD3 R88, P6, R16, UR21, RZ ;  /* 0x0000001510587c10 */ /* 0x000fc8000ffde0ff */
[----:B------:R-:W-:-:S05]  /*4530*/  IADD3.X R89, R17, UR4, RZ, P6, !PT ;  /* 0x0000000411597c10 */ /* 0x000fca000b7fe4ff */
[----:B------:R3:W5:Y:S04]  /*4540*/  LDG.E.LTC128B.U16 R88, desc[UR14][R88.64] ;  /* 0x0000000e58587981 */ /* 0x000768000c1e1520 */
.L_x_85:
[----:B------:R-:W-:Y:S05]  /*4550*/  BSYNC B0 ;  /* 0x0000000000007941 */ /* 0x000fea0003800000 */
.L_x_84:
[----:B---3-5:R-:W-:Y:S01]  /*4560*/  IMAD.U32 R89, R88, 0x10000, RZ ;  /* 0x0001000058597824 */ /* 0x028fe200078e00ff */
[----:B------:R-:W-:Y:S01]  /*4570*/  ULOP3.LUT UR20, UR22, 0x10, URZ, 0xfc, !UPT ;  /* 0x0000001016147892 */ /* 0x000fe2000f8efc3f */
[----:B------:R-:W-:Y:S02]  /*4580*/  LOP3.LUT P6, RZ, R120, 0x4, RZ, 0xc0, !PT ;  /* 0x0000000478ff7812 */ /* 0x000fe400078cc0ff */
[----:B------:R-:W-:Y:S01]  /*4590*/  FMUL R6, R89, R2 ;  /* 0x0000000259067220 */ /* 0x000fe20000400000 */
[----:B------:R-:W-:-:S03]  /*45a0*/  LOP3.LUT R89, R9, 0x20, RZ, 0xfc, !PT ;  /* 0x0000002009597812 */ /* 0x000fc600078efcff */
        /* <DEDUP_REMOVED lines=8> */
[----:B------:R-:W2:Y:S01]  /*4630*/  @P5 LDG.E.LTC128B.U16 R88, desc[UR14][R130.64] ;  /* 0x0000000e82585981 */ /* 0x000ea2000c1e1520 */
[----:B------:R-:W-:Y:S01]  /*4640*/  ULOP3.LUT UR19, UR22, 0x12, URZ, 0xfc, !UPT ;  /* 0x0000001216137892 */ /* 0x000fe2000f8efc3f */
[----:B--2---:R-:W-:-:S04]  /*4650*/  IMAD.U32 R91, R88, 0x10000, RZ ;  /* 0x00010000585b7824 */ /* 0x004fc800078e00ff */
[----:B------:R-:W-:-:S04]  /*4660*/  FMUL R91, R91, R2 ;  /* 0x000000025b5b7220 */ /* 0x000fc80000400000 */
[----:B------:R-:W-:-:S05]  /*4670*/  FFMA R91, R92, R0, R91 ;  /* 0x000000005c5b7223 */ /* 0x000fca000000005b */
[----:B------:R-:W-:-:S04]  /*4680*/  F2FP.BF16.F32.PACK_AB R91, RZ, R91 ;  /* 0x0000005bff5b723e */ /* 0x000fc800000010ff */
[----:B------:R-:W-:Y:S02]  /*4690*/  PRMT R8, R91, 0x7610, R8 ;  /* 0x000076105b087816 */ /* 0x000fe40000000008 */
[----:B------:R-:W-:-:S03]  /*46a0*/  LOP3.LUT R91, R9, 0x22, RZ, 0xfc, !PT ;  /* 0x00000022095b7812 */ /* 0x000fc600078efcff */
[----:B------:R2:W-:Y:S01]  /*46b0*/  @P5 STG.E.U16 desc[UR14][R124.64], R8 ;  /* 0x000000087c005986 */ /* 0x0005e2000c10150e */
[----:B---3--:R-:W-:-:S05]  /*46c0*/  IADD3 R128, P5, R91, R154, RZ ;  /* 0x0000009a5b807210 */ /* 0x008fca0007fbe0ff */
[----:B------:R-:W-:Y:S01]  /*46d0*/  IMAD.X R129, R15, 0x1, R155, P5 ;  /* 0x000000010f817824 */ /* 0x000fe200028e069b */
[----:B------:R-:W-:-:S04]  /*46e0*/  IADD3 R130, P5, R20, UR19, RZ ;  /* 0x0000001314827c10 */ /* 0x000fc8000ffbe0ff */
[----:B------:R-:W-:Y:S02]  /*46f0*/  IADD3.X R131, R21, UR4, RZ, P5, !PT ;  /* 0x0000000415837c10 */ /* 0x000fe4000affe4ff */
[----:B------:R-:W-:-:S04]  /*4700*/  LOP3.LUT P5, RZ, R120, 0x8, RZ, 0xc0, !PT ;  /* 0x0000000878ff7812 */ /* 0x000fc800078ac0ff */
        /* <DEDUP_REMOVED lines=8> */
[----:B--2---:R-:W-:-:S05]  /*4790*/  IADD3 R124, P5, R121, R156, RZ ;  /* 0x0000009c797c7210 */ /* 0x004fca0007fbe0ff */
[----:B------:R-:W-:Y:S01]  /*47a0*/  IMAD.X R125, R15, 0x1, R157, P5 ;  /* 0x000000010f7d7824 */ /* 0x000fe200028e069d */
[----:B------:R-:W-:-:S13]  /*47b0*/  ISETP.GT.AND P5, PT, R7, 0x48, P6 ;  /* 0x000000480700780c */ /* 0x000fda00037a4270 */
[----:B---3--:R-:W-:Y:S05]  /*47c0*/  @!P5 BRA `(.L_x_87) ;  /* 0x00000000000cd947 */ /* 0x008fea0003800000 */
[----:B------:R-:W-:-:S04]  /*47d0*/  IADD3 R92, P6, R16, UR20, RZ ;  /* 0x00000014105c7c10 */ /* 0x000fc8000ffde0ff */
[----:B------:R-:W-:-:S05]  /*47e0*/  IADD3.X R93, R17, UR4, RZ, P6, !PT ;  /* 0x00000004115d7c10 */ /* 0x000fca000b7fe4ff */
[----:B------:R2:W5:Y:S04]  /*47f0*/  LDG.E.LTC128B.U16 R88, desc[UR14][R92.64] ;  /* 0x0000000e5c587981 */ /* 0x000568000c1e1520 */
.L_x_87:
[----:B------:R-:W-:Y:S05]  /*4800*/  BSYNC B0 ;  /* 0x0000000000007941 */ /* 0x000fea0003800000 */
.L_x_86:
[----:B--2--5:R-:W-:Y:S01]  /*4810*/  IMAD.U32 R93, R88, 0x10000, RZ ;  /* 0x00010000585d7824 */ /* 0x024fe200078e00ff */
[----:B------:R-:W-:Y:S01]  /*4820*/  LOP3.LUT P6, RZ, R120, 0x8, RZ, 0xc0, !PT ;  /* 0x0000000878ff7812 */ /* 0x000fe200078cc0ff */
[----:B------:R-:W-:Y:S02]  /*4830*/  BSSY B0, `(.L_x_88) ;  /* 0x000000c000007945 */ /* 0x000fe40003800000 */
[----:B------:R-:W-:-:S04]  /*4840*/  FMUL R93, R93, R2 ;  /* 0x000000025d5d7220 */ /* 0x000fc80000400000 */
[----:B------:R-:W-:-:S05]  /*4850*/  FFMA R93, R94, R0, R93 ;  /* 0x000000005e5d7223 */ /* 0x000fca000000005d */
[----:B------:R-:W-:-:S05]  /*4860*/  F2FP.BF16.F32.PACK_AB R93, RZ, R93 ;  /* 0x0000005dff5d723e */ /* 0x000fca00000010ff */
[----:B------:R2:W-:Y:S01]  /*4870*/  @P5 STG.E.U16 desc[UR14][R124.64], R93 ;  /* 0x0000005d7c005986 */ /* 0x0005e2000c10150e */
[----:B------:R-:W-:-:S05]  /*4880*/  IADD3 R126, P5, R23, R156, RZ ;  /* 0x0000009c177e7210 */ /* 0x000fca0007fbe0ff */
[----:B------:R-:W-:Y:S01]  /*4890*/  IMAD.X R127, R15, 0x1, R157, P5 ;  /* 0x000000010f7f7824 */ /* 0x000fe200028e069d */
[----:B------:R-:W-:-:S13]  /*48a0*/  ISETP.GT.AND P5, PT, R7, 0x48, P6 ;  /* 0x000000480700780c */ /* 0x000fda00037a4270 */
[----:B--2---:R-:W-:Y:S05]  /*48b0*/  @!P5 BRA `(.L_x_89) ;  /* 0x00000000000cd947 */ /* 0x004fea0003800000 */
[----:B------:R-:W-:-:S04]  /*48c0*/  IADD3 R92, P6, R16, UR19, RZ ;  /* 0x00000013105c7c10 */ /* 0x000fc8000ffde0ff */
[----:B------:R-:W-:-:S05]  /*48d0*/  IADD3.X R93, R17, UR4, RZ, P6, !PT ;  /* 0x00000004115d7c10 */ /* 0x000fca000b7fe4ff */
[----:B------:R2:W5:Y:S04]  /*48e0*/  LDG.E.LTC128B.U16 R88, desc[UR14][R92.64] ;  /* 0x0000000e5c587981 */ /* 0x000568000c1e1520 */
.L_x_89:
[----:B------:R-:W-:Y:S05]  /*48f0*/  BSYNC B0 ;  /* 0x0000000000007941 */ /* 0x000fea0003800000 */
.L_x_88:
[----:B--2--5:R-:W-:Y:S01]  /*4900*/  IMAD.U32 R93, R88, 0x10000, RZ ;  /* 0x00010000585d7824 */ /* 0x024fe200078e00ff */
        /* <DEDUP_REMOVED lines=12> */
[----:B------:R-:W3:Y:S01]  /*49d0*/  @P5 LDG.E.LTC128B.U16 R88, desc[UR14][R130.64] ;  /* 0x0000000e82585981 */ /* 0x000ee2000c1e1520 */
[----:B------:R-:W-:Y:S01]  /*49e0*/  ULOP3.LUT UR17, UR22, 0x22, URZ, 0xfc, !UPT ;  /* 0x0000002216117892 */ /* 0x000fe2000f8efc3f */
[----:B---3--:R-:W-:-:S04]  /*49f0*/  IMAD.U32 R95, R88, 0x10000, RZ ;  /* 0x00010000585f7824 */ /* 0x008fc800078e00ff */
[----:B------:R-:W-:-:S04]  /*4a00*/  FMUL R95, R95, R2 ;  /* 0x000000025f5f7220 */ /* 0x000fc80000400000 */
[----:B------:R-:W-:-:S05]  /*4a10*/  FFMA R95, R96, R0, R95 ;  /* 0x00000000605f7223 */ /* 0x000fca000000005f */
[----:B------:R-:W-:-:S04]  /*4a20*/  F2FP.BF16.F32.PACK_AB R95, RZ, R95 ;  /* 0x0000005fff5f723e */ /* 0x000fc800000010ff */
[----:B------:R-:W-:Y:S02]  /*4a30*/  PRMT R8, R95, 0x7610, R8 ;  /* 0x000076105f087816 */ /* 0x000fe40000000008 */
[----:B------:R-:W-:-:S03]  /*4a40*/  LOP3.LUT R95, R9, 0x32, RZ, 0xfc, !PT ;  /* 0x00000032095f7812 */ /* 0x000fc600078efcff */
[----:B------:R3:W-:Y:S01]  /*4a50*/  @P5 STG.E.U16 desc[UR14][R122.64], R8 ;  /* 0x000000087a005986 */ /* 0x0007e2000c10150e */
[----:B--2---:R-:W-:-:S05]  /*4a60*/  IADD3 R126, P5, R95, R154, RZ ;  /* 0x0000009a5f7e7210 */ /* 0x004fca0007fbe0ff */
[----:B------:R-:W-:Y:S01]  /*4a70*/  IMAD.X R127, R15, 0x1, R155, P5 ;  /* 0x000000010f7f7824 */ /* 0x000fe200028e069b */
[----:B------:R-:W-:-:S04]  /*4a80*/  IADD3 R130, P5, R20, UR17, RZ ;  /* 0x0000001114827c10 */ /* 0x000fc8000ffbe0ff */
[----:B------:R-:W-:Y:S02]  /*4a90*/  IADD3.X R131, R21, UR4, RZ, P5, !PT ;  /* 0x0000000415837c10 */ /* 0x000fe4000affe4ff */
[----:B------:R-:W-:-:S04]  /*4aa0*/  LOP3.LUT P5, RZ, R120, 0x20, RZ, 0xc0, !PT ;  /* 0x0000002078ff7812 */ /* 0x000fc800078ac0ff */
[----:B------:R-:W-:-:S13]  /*4ab0*/  ISETP.GT.AND P5, PT, R7, 0x40, P5 ;  /* 0x000000400700780c */ /* 0x000fda0002fa4270 */
[----:B------:R-:W2:Y:S01]  /*4ac0*/  @P5 LDG.E.LTC128B.U16 R88, desc[UR14][R130.64] ;  /* 0x0000000e82585981 */ /* 0x000ea2000c1e1520 */
[----:B------:R-:W-:Y:S01]  /*4ad0*/  BSSY B0, `(.L_x_90) ;  /* 0x000000d000007945 */ /* 0x000fe20003800000 */
[----:B--2---:R-:W-:-:S04]  /*4ae0*/  IMAD.U32 R133, R88, 0x10000, RZ ;  /* 0x0001000058857824 */ /* 0x004fc800078e00ff */
[----:B------:R-:W-:-:S04]  /*4af0*/  FMUL R6, R133, R2 ;  /* 0x0000000285067220 */ /* 0x000fc80000400000 */
[----:B------:R-:W-:-:S05]  /*4b00*/  FFMA R6, R97, R0, R6 ;  /* 0x0000000061067223 */ /* 0x000fca0000000006 */
[----:B------:R-:W-:-:S05]  /*4b10*/  F2FP.BF16.F32.PACK_AB R6, RZ, R6 ;  /* 0x00000006ff06723e */ /* 0x000fca00000010ff */
[----:B------:R2:W-:Y:S01]  /*4b20*/  @P5 STG.E.U16 desc[UR14][R128.64], R6 ;  /* 0x0000000680005986 */ /* 0x0005e2000c10150e */
[----:B---3--:R-:W-:-:S05]  /*4b30*/  IADD3 R122, P5, R89, R156, RZ ;  /* 0x0000009c597a7210 */ /* 0x008fca0007fbe0ff */
[----:B------:R-:W-:Y:S01]  /*4b40*/  IMAD.X R123, R15, 0x1, R157, P5 ;  /* 0x000000010f7b7824 */ /* 0x000fe200028e069d */
[----:B------:R-:W-:-:S13]  /*4b50*/  ISETP.GT.AND P5, PT, R7, 0x48, P6 ;  /* 0x000000480700780c */ /* 0x000fda00037a4270 */
[----:B--2---:R-:W-:Y:S05]  /*4b60*/  @!P5 BRA `(.L_x_91) ;  /* 0x00000000000cd947 */ /* 0x004fea0003800000 */
[----:B------:R-:W-:-:S04]  /*4b70*/  IADD3 R96, P6, R16, UR18, RZ ;  /* 0x0000001210607c10 */ /* 0x000fc8000ffde0ff */
[----:B------:R-:W-:-:S05]  /*4b80*/  IADD3.X R97, R17, UR4, RZ, P6, !PT ;  /* 0x0000000411617c10 */ /* 0x000fca000b7fe4ff */
[----:B------:R2:W5:Y:S04]  /*4b90*/  LDG.E.LTC128B.U16 R88, desc[UR14][R96.64] ;  /* 0x0000000e60587981 */ /* 0x000568000c1e1520 */
.L_x_91:
[----:B------:R-:W-:Y:S05]  /*4ba0*/  BSYNC B0 ;  /* 0x0000000000007941 */ /* 0x000fea0003800000 */
.L_x_90:
        /* <DEDUP_REMOVED lines=14> */
.L_x_93:
[----:B------:R-:W-:Y:S05]  /*4c90*/  BSYNC B0 ;  /* 0x0000000000007941 */ /* 0x000fea0003800000 */
.L_x_92:
        /* <DEDUP_REMOVED lines=42> */
.L_x_95:
[----:B------:R-:W-:Y:S05]  /*4f40*/  BSYNC B0 ;  /* 0x0000000000007941 */ /* 0x000fea0003800000 */
.L_x_94:
        /* <DEDUP_REMOVED lines=14> */
.L_x_97:
[----:B------:R-:W-:Y:S05]  /*5030*/  BSYNC B0 ;  /* 0x0000000000007941 */ /* 0x000fea0003800000 */
.L_x_96:
        /* <DEDUP_REMOVED lines=42> */
.L_x_99:
[----:B------:R-:W-:Y:S05]  /*52e0*/  BSYNC B0 ;  /* 0x0000000000007941 */ /* 0x000fea0003800000 */
.L_x_98:
        /* <DEDUP_REMOVED lines=14> */
.L_x_101:
[----:B------:R-:W-:Y:S05]  /*53d0*/  BSYNC B0 ;  /* 0x0000000000007941 */ /* 0x000fea0003800000 */
.L_x_100:
        /* <DEDUP_REMOVED lines=42> */
.L_x_103:
[----:B------:R-:W-:Y:S05]  /*5680*/  BSYNC B0 ;  /* 0x0000000000007941 */ /* 0x000fea0003800000 */
.L_x_102:
        /* <DEDUP_REMOVED lines=14> */
.L_x_105:
[----:B------:R-:W-:Y:S05]  /*5770*/  BSYNC B0 ;  /* 0x0000000000007941 */ /* 0x000fea0003800000 */
.L_x_104:
[----:B--2--5:R-:W-:Y:S01]  /*5780*/  IMAD.U32 R109, R88, 0x10000, RZ ;  /* 0x00010000586d7824 */ /* 0x024fe200078e00ff */
[----:B------:R-:W-:-:S03]  /*5790*/  ULOP3.LUT UR8, UR22, 0x60, URZ, 0xfc, !UPT ;  /* 0x0000006016087892 */ /* 0x000fc6000f8efc3f */
        /* <DEDUP_REMOVED lines=38> */
.L_x_107:
[----:B------:R-:W-:Y:S05]  /*5a00*/  BSYNC B0 ;  /* 0x0000000000007941 */ /* 0x000fea0003800000 */
.L_x_106:
[----:B--2--5:R-:W-:Y:S01]  /*5a10*/  IMAD.U32 R113, R88, 0x10000, RZ ;  /* 0x0001000058717824 */ /* 0x024fe200078e00ff */
[----:B------:R-:W-:Y:S03]  /*5a20*/  BSSY B0, `(.L_x_108) ;  /* 0x000000c000007945 */ /* 0x000fe60003800000 */
        /* <DEDUP_REMOVED lines=11> */
.L_x_109:
[----:B------:R-:W-:Y:S05]  /*5ae0*/  BSYNC B0 ;  /* 0x0000000000007941 */ /* 0x000fea0003800000 */
.L_x_108:
[----:B--2--5:R-:W-:Y:S01]  /*5af0*/  IMAD.U32 R113, R88, 0x10000, RZ ;  /* 0x0001000058717824 */ /* 0x024fe200078e00ff */
[----:B------:R-:W-:-:S03]  /*5b00*/  ULOP3.LUT UR6, UR22, 0x70, URZ, 0xfc, !UPT ;  /* 0x0000007016067892 */ /* 0x000fc6000f8efc3f */
[----:B------:R-:W-:-:S04]  /*5b10*/  FMUL R6, R113, R2 ;  /* 0x0000000271067220 */ /* 0x000fc80000400000 */
[----:B------:R-:W-:-:S05]  /*5b20*/  FFMA R6, R115, R0, R6 ;  /* 0x0000000073067223 */ /* 0x000fca0000000006 */
[----:B------:R-:W-:-:S05]  /*5b30*/  F2FP.BF16.F32.PACK_AB R6, RZ, R6 ;  /* 0x00000006ff06723e */ /* 0x000fca00000010ff */
[----:B------:R-:W-:Y:S01]  /*5b40*/  @P5 STG.E.U16 desc[UR14][R128.64], R6 ;  /* 0x0000000680005986 */ /* 0x000fe2000c10150e */
        /* <DEDUP_REMOVED lines=10> */
[----:B------:R-:W-:-:S05]  /*5bf0*/  F2FP.BF16.F32.PACK_AB R123, RZ, R123 ;  /* 0x0000007bff7b723e */ /* 0x000fca00000010ff */
[----:B------:R2:W-:Y:S01]  /*5c00*/  @P5 STG.E.U16 desc[UR14][R124.64], R123 ;  /* 0x0000007b7c005986 */ /* 0x0005e2000c10150e */
[----:B------:R-:W-:-:S05]  /*5c10*/  IADD3 R122, P5, R111, R156, RZ ;  /* 0x0000009c6f7a7210 */ /* 0x000fca0007fbe0ff */
[----:B--2---:R-:W-:Y:S01]  /*5c20*/  IMAD.X R123, R15, 0x1, R157, P5 ;  /* 0x000000010f7b7824 */ /* 0x004fe200028e069d */
        /* <DEDUP_REMOVED lines=17> */
.L_x_111:
[----:B------:R-:W-:Y:S05]  /*5d40*/  BSYNC B0 ;  /* 0x0000000000007941 */ /* 0x000fea0003800000 */
.L_x_110:
        /* <DEDUP_REMOVED lines=11> */
[----:B--2---:R-:W-:Y:S05]  /*5e00*/  @!P5 BRA `(.L_x_113) ;  /* 0x000000000004d947 */ /* 0x004fea0003800000 */
[----:B------:R2:W5:Y:S02]  /*5e10*/  LDG.E.LTC128B.U16 R88, desc[UR14][R16.64] ;  /* 0x0000000e10587981 */ /* 0x000564000c1e1520 */
.L_x_113:
[----:B------:R-:W-:Y:S05]  /*5e20*/  BSYNC B0 ;  /* 0x0000000000007941 */ /* 0x000fea0003800000 */
.L_x_112:
        /* <DEDUP_REMOVED lines=13> */
.L_x_115:
[----:B------:R-:W-:Y:S05]  /*5f00*/  BSYNC B0 ;  /* 0x0000000000007941 */ /* 0x000fea0003800000 */
.L_x_114:
[----:B-----5:R-:W-:Y:S01]  /*5f10*/  IMAD.U32 R113, R88, 0x10000, RZ ;  /* 0x0001000058717824 */ /* 0x020fe200078e00ff */
        /* <DEDUP_REMOVED lines=13> */
.L_x_117:
[----:B------:R-:W-:Y:S05]  /*5ff0*/  BSYNC B0 ;  /* 0x0000000000007941 */ /* 0x000fea0003800000 */
.L_x_116:
[----:B---3-5:R-:W-:Y:S01]  /*6000*/  IMAD.U32 R113, R88, 0x10000, RZ ;  /* 0x0001000058717824 */ /* 0x028fe200078e00ff */
        /* <DEDUP_REMOVED lines=10> */
[----:B---3--:R-:W-:Y:S05]  /*60b0*/  @!P5 BRA `(.L_x_119) ;  /* 0x000000000004d947 */ /* 0x008fea0003800000 */
[----:B------:R3:W5:Y:S02]  /*60c0*/  LDG.E.LTC128B.U16 R88, desc[UR14][R112.64] ;  /* 0x0000000e70587981 */ /* 0x000764000c1e1520 */
.L_x_119:
[----:B------:R-:W-:Y:S05]  /*60d0*/  BSYNC B0 ;  /* 0x0000000000007941 */ /* 0x000fea0003800000 */
.L_x_118:
        /* <DEDUP_REMOVED lines=10> */
[----:B0-----:R-:W-:Y:S05]  /*6180*/  @!P5 BRA `(.L_x_121) ;  /* 0x00000000000cd947 */ /* 0x001fea0003800000 */
[----:B------:R-:W-:-:S04]  /*6190*/  IADD3 R118, P6, R12, UR21, RZ ;  /* 0x000000150c767c10 */ /* 0x000fc8000ffde0ff */
[----:B------:R-:W-:-:S05]  /*61a0*/  IADD3.X R119, R13, UR4, RZ, P6, !PT ;  /* 0x000000040d777c10 */ /* 0x000fca000b7fe4ff */
[----:B------:R0:W5:Y:S04]  /*61b0*/  LDG.E.LTC128B.U16 R88, desc[UR14][R118.64] ;  /* 0x0000000e76587981 */ /* 0x000168000c1e1520 */
.L_x_121:
[----:B------:R-:W-:Y:S05]  /*61c0*/  BSYNC B0 ;  /* 0x0000000000007941 */ /* 0x000fea0003800000 */
.L_x_120:
[----:B0----5:R-:W-:Y:S01]  /*61d0*/  IMAD.U32 R119, R88, 0x10000, RZ ;  /* 0x0001000058777824 */ /* 0x021fe200078e00ff */
        /* <DEDUP_REMOVED lines=13> */
.L_x_123:
[----:B------:R-:W-:Y:S05]  /*62b0*/  BSYNC B0 ;  /* 0x0000000000007941 */ /* 0x000fea0003800000 */
.L_x_122:
        /* <DEDUP_REMOVED lines=8> */
[----:B0-----:R-:W-:Y:S01]  /*6340*/  IMAD.X R119, R5, 0x1, R15, P5 ;  /* 0x0000000105777824 */ /* 0x001fe200028e060f */
[----:B------:R-:W-:-:S13]  /*6350*/  ISETP.GT.AND P5, PT, R7, 0x80, P6 ;  /* 0x000000800700780c */ /* 0x000fda00037a4270 */
[----:B------:R-:W-:Y:S05]  /*6360*/  @!P5 BRA `(.L_x_125) ;  /* 0x00000000000cd947 */ /* 0x000fea0003800000 */
[----:B------:R-:W-:-:S04]  /*6370*/  IADD3 R114, P6, R10, UR19, RZ ;  /* 0x000000130a727c10 */ /* 0x000fc8000ffde0ff */
[----:B------:R-:W-:-:S05]  /*6380*/  IADD3.X R115, R11, UR4, RZ, P6, !PT ;  /* 0x000000040b737c10 */ /* 0x000fca000b7fe4ff */
[----:B------:R0:W5:Y:S04]  /*6390*/  LDG.E.LTC128B.U16 R88, desc[UR14][R114.64] ;  /* 0x0000000e72587981 */ /* 0x000168000c1e1520 */
.L_x_125:
[----:B------:R-:W-:Y:S05]  /*63a0*/  BSYNC B0 ;  /* 0x0000000000007941 */ /* 0x000fea0003800000 */
.L_x_124:
[----:B0----5:R-:W-:Y:S01]  /*63b0*/  IMAD.U32 R115, R88, 0x10000, RZ ;  /* 0x0001000058737824 */ /* 0x021fe200078e00ff */
[----:B------:R-:W-:Y:S01]  /*63c0*/  LOP3.LUT P6, RZ, R120, 0x4, RZ, 0xc0, !PT ;  /* 0x0000000478ff7812 */ /* 0x000fe200078cc0ff */
[----:B------:R-:W-:Y:S01]  /*63d0*/  BSSY B0, `(.L_x_126) ;  /* 0x000000d000007945 */ /* 0x000fe20003800000 */
[----:B------:R-:W-:Y:S01]  /*63e0*/  PRMT R60, R88, 0x7610, R60 ;  /* 0x00007610583c7816 */ /* 0x000fe2000000003c */
        /* <DEDUP_REMOVED lines=11> */
.L_x_127:
[----:B------:R-:W-:Y:S05]  /*64a0*/  BSYNC B0 ;  /* 0x0000000000007941 */ /* 0x000fea0003800000 */
.L_x_126:
        /* <DEDUP_REMOVED lines=15> */
.L_x_129:
[----:B------:R-:W-:Y:S05]  /*65a0*/  BSYNC B0 ;  /* 0x0000000000007941 */ /* 0x000fea0003800000 */
.L_x_128:
        /* <DEDUP_REMOVED lines=14> */
.L_x_131:
[----:B------:R-:W-:Y:S05]  /*6690*/  BSYNC B0 ;  /* 0x0000000000007941 */ /* 0x000fea0003800000 */
.L_x_130:
        /* <DEDUP_REMOVED lines=14> */
.L_x_133:
[----:B------:R-:W-:Y:S05]  /*6780*/  BSYNC B0 ;  /* 0x0000000000007941 */ /* 0x000fea0003800000 */
.L_x_132:
        /* <DEDUP_REMOVED lines=14> */
.L_x_135:
[----:B------:R-:W-:Y:S05]  /*6870*/  BSYNC B0 ;  /* 0x0000000000007941 */ /* 0x000fea0003800000 */
.L_x_134:
        /* <DEDUP_REMOVED lines=14> */
.L_x_137:
[----:B------:R-:W-:Y:S05]  /*6960*/  BSYNC B0 ;  /* 0x0000000000007941 */ /* 0x000fea0003800000 */
.L_x_136:
        /* <DEDUP_REMOVED lines=14> */
.L_x_139:
[----:B------:R-:W-:Y:S05]  /*6a50*/  BSYNC B0 ;  /* 0x0000000000007941 */ /* 0x000fea0003800000 */
.L_x_138:
        /* <DEDUP_REMOVED lines=14> */
.L_x_141:
[----:B------:R-:W-:Y:S05]  /*6b40*/  BSYNC B0 ;  /* 0x0000000000007941 */ /* 0x000fea0003800000 */
.L_x_140:
        /* <DEDUP_REMOVED lines=14> */
.L_x_143:
[----:B------:R-:W-:Y:S05]  /*6c30*/  BSYNC B0 ;  /* 0x0000000000007941 */ /* 0x000fea0003800000 */
.L_x_142:
        /* <DEDUP_REMOVED lines=14> */
.L_x_145:
[----:B------:R-:W-:Y:S05]  /*6d20*/  BSYNC B0 ;  /* 0x0000000000007941 */ /* 0x000fea0003800000 */
.L_x_144:
        /* <DEDUP_REMOVED lines=14> */
.L_x_147:
[----:B------:R-:W-:Y:S05]  /*6e10*/  BSYNC B0 ;  /* 0x0000000000007941 */ /* 0x000fea0003800000 */
.L_x_146:
        /* <DEDUP_REMOVED lines=14> */
.L_x_149:
[----:B------:R-:W-:Y:S05]  /*6f00*/  BSYNC B0 ;  /* 0x0000000000007941 */ /* 0x000fea0003800000 */
.L_x_148:
        /* <DEDUP_REMOVED lines=14> */
.L_x_151:
[----:B------:R-:W-:Y:S05]  /*6ff0*/  BSYNC B0 ;  /* 0x0000000000007941 */ /* 0x000fea0003800000 */
.L_x_150:
        /* <DEDUP_REMOVED lines=14> */
.L_x_153:
[----:B------:R-:W-:Y:S05]  /*70e0*/  BSYNC B0 ;  /* 0x0000000000007941 */ /* 0x000fea0003800000 */
.L_x_152:
        /* <DEDUP_REMOVED lines=14> */
.L_x_155:
[----:B------:R-:W-:Y:S05]  /*71d0*/  BSYNC B0 ;  /* 0x0000000000007941 */ /* 0x000fea0003800000 */
.L_x_154:
        /* <DEDUP_REMOVED lines=14> */
.L_x_157:
[----:B------:R-:W-:Y:S05]  /*72c0*/  BSYNC B0 ;  /* 0x0000000000007941 */ /* 0x000fea0003800000 */
.L_x_156:
        /* <DEDUP_REMOVED lines=14> */
.L_x_159:
[----:B------:R-:W-:Y:S05]  /*73b0*/  BSYNC B0 ;  /* 0x0000000000007941 */ /* 0x000fea0003800000 */
.L_x_158:
        /* <DEDUP_REMOVED lines=14> */
.L_x_161:
[----:B------:R-:W-:Y:S05]  /*74a0*/  BSYNC B0 ;  /* 0x0000000000007941 */ /* 0x000fea0003800000 */
.L_x_160:
[----:B0----5:R-:W-:Y:S01]  /*74b0*/  IMAD.U32 R61, R6, 0x10000, RZ ;  /* 0x00010000063d7824 */ /* 0x021fe200078e00ff */
        /* <DEDUP_REMOVED lines=12> */
.L_x_163:
[----:B------:R-:W-:Y:S05]  /*7580*/  BSYNC B0 ;  /* 0x0000000000007941 */ /* 0x000fea0003800000 */
.L_x_162:
        /* <DEDUP_REMOVED lines=13> */
.L_x_165:
[----:B------:R-:W-:Y:S05]  /*7660*/  BSYNC B0 ;  /* 0x0000000000007941 */ /* 0x000fea0003800000 */
.L_x_164:
        /* <DEDUP_REMOVED lines=13> */
.L_x_167:
[----:B------:R-:W-:Y:S05]  /*7740*/  BSYNC B0 ;  /* 0x0000000000007941 */ /* 0x000fea0003800000 */
.L_x_166:
        /* <DEDUP_REMOVED lines=13> */
.L_x_169:
[----:B------:R-:W-:Y:S05]  /*7820*/  BSYNC B0 ;  /* 0x0000000000007941 */ /* 0x000fea0003800000 */
.L_x_168:
        /* <DEDUP_REMOVED lines=13> */
.L_x_171:
[----:B------:R-:W-:Y:S05]  /*7900*/  BSYNC B0 ;  /* 0x0000000000007941 */ /* 0x000fea0003800000 */
.L_x_170:
        /* <DEDUP_REMOVED lines=13> */
.L_x_173:
[----:B------:R-:W-:Y:S05]  /*79e0*/  BSYNC B0 ;  /* 0x0000000000007941 */ /* 0x000fea0003800000 */
.L_x_172:
        /* <DEDUP_REMOVED lines=13> */
.L_x_175:
[----:B------:R-:W-:Y:S05]  /*7ac0*/  BSYNC B0 ;  /* 0x0000000000007941 */ /* 0x000fea0003800000 */
.L_x_174:
        /* <DEDUP_REMOVED lines=9> */
[----:B0-----:R-:W-:Y:S02]  /*7b60*/  IADD3.X R5, R13, UR4, RZ, P5, !PT ;  /* 0x000000040d057c10 */ /* 0x001fe4000affe4ff */
[----:B------:R-:W-:-:S13]  /*7b70*/  ISETP.GT.AND P5, PT, R7, 0x88, P0 ;  /* 0x000000880700780c */ /* 0x000fda00007a4270 */
[----:B------:R-:W-:Y:S05]  /*7b80*/  @!P5 BRA `(.L_x_177) ;  /* 0x000000000004d947 */ /* 0x000fea0003800000 */
[----:B------:R0:W5:Y:S02]  /*7b90*/  LDG.E.LTC128B.U16 R6, desc[UR14][R4.64] ;  /* 0x0000000e04067981 */ /* 0x000164000c1e1520 */
.L_x_177:
[----:B------:R-:W-:Y:S05]  /*7ba0*/  BSYNC B0 ;  /* 0x0000000000007941 */ /* 0x000fea0003800000 */
.L_x_176:
[----:B0----5:R-:W-:Y:S01]  /*7bb0*/  IMAD.U32 R5, R6, 0x10000, RZ ;  /* 0x0001000006057824 */ /* 0x021fe200078e00ff */
[----:B------:R-:W-:Y:S03]  /*7bc0*/  BSSY B0, `(.L_x_178) ;  /* 0x000000d000007945 */ /* 0x000fe60003800000 */
[----:B------:R-:W-:-:S04]  /*7bd0*/  FMUL R4, R5, R2 ;  /* 0x0000000205047220 */ /* 0x000fc80000400000 */
[----:B------:R-:W-:-:S05]  /*7be0*/  FFMA R4, R87, R0, R4 ;  /* 0x0000000057047223 */ /* 0x000fca0000000004 */
[----:B------:R-:W-:-:S04]  /*7bf0*/  F2FP.BF16.F32.PACK_AB R4, RZ, R4 ;  /* 0x00000004ff04723e */ /* 0x000fc800000010ff */
[----:B------:R-:W-:-:S05]  /*7c00*/  PRMT R5, R4, 0x7610, R5 ;  /* 0x0000761004057816 */ /* 0x000fca0000000005 */
        /* <DEDUP_REMOVED lines=8> */
.L_x_179:
[----:B------:R-:W-:Y:S05]  /*7c90*/  BSYNC B0 ;  /* 0x0000000000007941 */ /* 0x000fea0003800000 */
.L_x_178:
        /* <DEDUP_REMOVED lines=14> */
.L_x_181:
[----:B------:R-:W-:Y:S05]  /*7d80*/  BSYNC B0 ;  /* 0x0000000000007941 */ /* 0x000fea0003800000 */
.L_x_180:
[----:B0----5:R-:W-:Y:S01]  /*7d90*/  IMAD.U32 R13, R6, 0x10000, RZ ;  /* 0x00010000060d7824 */ /* 0x021fe200078e00ff */
[----:B------:R-:W-:Y:S01]  /*7da0*/  ISETP.GT.AND P4, PT, R7, 0xc8, P4 ;  /* 0x000000c80700780c */ /* 0x000fe20002784270 */
[----:B------:R-:W-:Y:S02]  /*7db0*/  BSSY B0, `(.L_x_182) ;  /* 0x000000b000007945 */ /* 0x000fe40003800000 */
[----:B------:R-:W-:-:S04]  /*7dc0*/  FMUL R8, R13, R2 ;  /* 0x000000020d087220 */ /* 0x000fc80000400000 */
[----:B------:R-:W-:-:S05]  /*7dd0*/  FFMA R8, R25, R0, R8 ;  /* 0x0000000019087223 */ /* 0x000fca0000000008 */
[----:B------:R-:W-:-:S05]  /*7de0*/  F2FP.BF16.F32.PACK_AB R8, RZ, R8 ;  /* 0x00000008ff08723e */ /* 0x000fca00000010ff */
[----:B------:R0:W-:Y:S01]  /*7df0*/  @P5 STG.E.U16 desc[UR14][R60.64], R8 ;  /* 0x000000083c005986 */ /* 0x0001e2000c10150e */
[----:B------:R-:W-:-:S05]  /*7e00*/  IADD3 R12, P5, R56, R9, RZ ;  /* 0x00000009380c7210 */ /* 0x000fca0007fbe0ff */
[----:B------:R-:W-:Y:S01]  /*7e10*/  IMAD.X R13, R57, 0x1, R15, P5 ;  /* 0x00000001390d7824 */ /* 0x000fe200028e060f */
[----:B------:R-:W-:Y:S07]  /*7e20*/  @!P4 BRA `(.L_x_183) ;  /* 0x00000000000cc947 */ /* 0x000fee0003800000 */
[----:B0-----:R-:W-:-:S04]  /*7e30*/  IADD3 R8, P5, R112, UR22, RZ ;  /* 0x0000001670087c10 */ /* 0x001fc8000ffbe0ff */
[----:B------:R-:W-:-:S05]  /*7e40*/  IADD3.X R9, R113, UR4, RZ, P5, !PT ;  /* 0x0000000471097c10 */ /* 0x000fca000affe4ff */
[----:B------:R0:W5:Y:S04]  /*7e50*/  LDG.E.LTC128B.U16 R6, desc[UR14][R8.64] ;  /* 0x0000000e08067981 */ /* 0x000168000c1e1520 */
.L_x_183:
[----:B------:R-:W-:Y:S05]  /*7e60*/  BSYNC B0 ;  /* 0x0000000000007941 */ /* 0x000fea0003800000 */
.L_x_182:
        /* <DEDUP_REMOVED lines=14> */
.L_x_185:
[----:B------:R-:W-:Y:S05]  /*7f50*/  BSYNC B0 ;  /* 0x0000000000007941 */ /* 0x000fea0003800000 */
.L_x_184:
[----:B-----5:R-:W-:Y:S01]  /*7f60*/  IMAD.U32 R3, R6, 0x10000, RZ ;  /* 0x0001000006037824 */ /* 0x020fe200078e00ff */
[----:B------:R-:W-:Y:S01]  /*7f70*/  LOP3.LUT P5, RZ, R120, 0x4, RZ, 0xc0, !PT ;  /* 0x0000000478ff7812 */ /* 0x000fe200078ac0ff */
[----:B------:R-:W-:Y:S02]  /*7f80*/  BSSY B0, `(.L_x_186) ;  /* 0x000000c000007945 */ /* 0x000fe40003800000 */
[----:B0-----:R-:W-:-:S04]  /*7f90*/  FMUL R8, R3, R2 ;  /* 0x0000000203087220 */ /* 0x001fc80000400000 */
        /* <DEDUP_REMOVED lines=10> */
.L_x_187:
[----:B------:R-:W-:Y:S05]  /*8040*/  BSYNC B0 ;  /* 0x0000000000007941 */ /* 0x000fea0003800000 */
.L_x_186:
        /* <DEDUP_REMOVED lines=14> */
.L_x_189:
[----:B------:R-:W-:Y:S05]  /*8130*/  BSYNC B0 ;  /* 0x0000000000007941 */ /* 0x000fea0003800000 */
.L_x_188:
[----:B-----5:R-:W-:Y:S01]  /*8140*/  IMAD.U32 R3, R6, 0x10000, RZ ;  /* 0x0001000006037824 */ /* 0x020fe200078e00ff */
[----:B------:R-:W-:Y:S01]  /*8150*/  LOP3.LUT P5, RZ, R120, 0x4, RZ, 0xc0, !PT ;  /* 0x0000000478ff7812 */ /* 0x000fe200078ac0ff */
[----:B------:R-:W-:Y:S02]  /*8160*/  BSSY B0, `(.L_x_190) ;  /* 0x000000e000007945 */ /* 0x000fe40003800000 */
[----:B0-----:R-:W-:-:S04]  /*8170*/  FMUL R4, R3, R2 ;  /* 0x0000000203047220 */ /* 0x001fc80000400000 */
[----:B------:R-:W-:-:S05]  /*8180*/  FFMA R4, R29, R0, R4 ;  /* 0x000000001d047223 */ /* 0x000fca0000000004 */
[----:B------:R-:W-:-:S04]  /*8190*/  F2FP.BF16.F32.PACK_AB R4, RZ, R4 ;  /* 0x00000004ff04723e */ /* 0x000fc800000010ff */
[----:B------:R-:W-:Y:S02]  /*81a0*/  PRMT R5, R4, 0x7610, R5 ;  /* 0x0000761004057816 */ /* 0x000fe40000000005 */
[----:B------:R-:W-:-:S03]  /*81b0*/  PRMT R4, R6, 0x7610, R4 ;  /* 0x0000761006047816 */ /* 0x000fc60000000004 */
        /* <DEDUP_REMOVED lines=8> */
.L_x_191:
[----:B------:R-:W-:Y:S05]  /*8240*/  BSYNC B0 ;  /* 0x0000000000007941 */ /* 0x000fea0003800000 */
.L_x_190:
[----:B-----5:R-:W-:Y:S01]  /*8250*/  IMAD.U32 R3, R4, 0x10000, RZ ;  /* 0x0001000004037824 */ /* 0x020fe200078e00ff */
        /* <DEDUP_REMOVED lines=12> */
.L_x_193:
[----:B------:R-:W-:Y:S05]  /*8320*/  BSYNC B0 ;  /* 0x0000000000007941 */ /* 0x000fea0003800000 */
.L_x_192:
        /* <DEDUP_REMOVED lines=14> */
.L_x_195:
[----:B------:R-:W-:Y:S05]  /*8410*/  BSYNC B0 ;  /* 0x0000000000007941 */ /* 0x000fea0003800000 */
.L_x_194:
        /* <DEDUP_REMOVED lines=14> */
.L_x_197:
[----:B------:R-:W-:Y:S05]  /*8500*/  BSYNC B0 ;  /* 0x0000000000007941 */ /* 0x000fea0003800000 */
.L_x_196:
        /* <DEDUP_REMOVED lines=14> */
.L_x_199:
[----:B------:R-:W-:Y:S05]  /*85f0*/  BSYNC B0 ;  /* 0x0000000000007941 */ /* 0x000fea0003800000 */
.L_x_198:
        /* <DEDUP_REMOVED lines=13> */
.L_x_201:
[----:B------:R-:W-:Y:S05]  /*86d0*/  BSYNC B0 ;  /* 0x0000000000007941 */ /* 0x000fea0003800000 */
.L_x_200:
        /* <DEDUP_REMOVED lines=14> */
.L_x_203:
[----:B------:R-:W-:Y:S05]  /*87c0*/  BSYNC B0 ;  /* 0x0000000000007941 */ /* 0x000fea0003800000 */
.L_x_202:
        /* <DEDUP_REMOVED lines=14> */
.L_x_205:
[----:B------:R-:W-:Y:S05]  /*88b0*/  BSYNC B0 ;  /* 0x0000000000007941 */ /* 0x000fea0003800000 */
.L_x_204:
        /* <DEDUP_REMOVED lines=14> */
.L_x_207:
[----:B------:R-:W-:Y:S05]  /*89a0*/  BSYNC B0 ;  /* 0x0000000000007941 */ /* 0x000fea0003800000 */
.L_x_206:
        /* <DEDUP_REMOVED lines=13> */
.L_x_209:
[----:B------:R-:W-:Y:S05]  /*8a80*/  BSYNC B0 ;  /* 0x0000000000007941 */ /* 0x000fea0003800000 */
.L_x_208:
        /* <DEDUP_REMOVED lines=14> */
.L_x_211:
[----:B------:R-:W-:Y:S05]  /*8b70*/  BSYNC B0 ;  /* 0x0000000000007941 */ /* 0x000fea0003800000 */
.L_x_210:
        /* <DEDUP_REMOVED lines=14> */
.L_x_213:
[----:B------:R-:W-:Y:S05]  /*8c60*/  BSYNC B0 ;  /* 0x0000000000007941 */ /* 0x000fea0003800000 */
.L_x_212:
[----:B-----5:R-:W-:Y:S01]  /*8c70*/  IMAD.U32 R3, R4, 0x10000, RZ ;  /* 0x0001000004037824 */ /* 0x020fe200078e00ff */
[----:B------:R-:W-:Y:S01]  /*8c80*/  LOP3.LUT P5, RZ, R120, 0x100, RZ, 0xc0, !PT ;  /* 0x0000010078ff7812 */ /* 0x000fe200078ac0ff */
[----:B------:R-:W-:Y:S02]  /*8c90*/  BSSY B0, `(.L_x_214) ;  /* 0x000000a000007945 */ /* 0x000fe40003800000 */
[----:B------:R-:W-:-:S04]  /*8ca0*/  FMUL R6, R3, R2 ;  /* 0x0000000203067220 */ /* 0x000fc80000400000 */
[----:B------:R-:W-:-:S05]  /*8cb0*/  FFMA R6, R41, R0, R6 ;  /* 0x0000000029067223 */ /* 0x000fca0000000006 */
[----:B------:R-:W-:-:S05]  /*8cc0*/  F2FP.BF16.F32.PACK_AB R6, RZ, R6 ;  /* 0x00000006ff06723e */ /* 0x000fca00000010ff */
[----:B------:R0:W-:Y:S01]  /*8cd0*/  @P4 STG.E.U16 desc[UR14][R18.64], R6 ;  /* 0x0000000612004986 */ /* 0x0001e2000c10150e */
[----:B------:R-:W-:-:S13]  /*8ce0*/  ISETP.GT.AND P4, PT, R7, 0xc8, P5 ;  /* 0x000000c80700780c */ /* 0x000fda0002f84270 */
[----:B0-----:R-:W-:Y:S05]  /*8cf0*/  @!P4 BRA `(.L_x_215) ;  /* 0x00000000000cc947 */ /* 0x001fea0003800000 */
[----:B------:R-:W-:-:S04]  /*8d00*/  IADD3 R4, P5, R112, UR12, RZ ;  /* 0x0000000c70047c10 */ /* 0x000fc8000ffbe0ff */
[----:B------:R-:W-:-:S05]  /*8d10*/  IADD3.X R5, R113, UR4, RZ, P5, !PT ;  /* 0x0000000471057c10 */ /* 0x000fca000affe4ff */
[----:B------:R0:W5:Y:S04]  /*8d20*/  LDG.E.LTC128B.U16 R4, desc[UR14][R4.64] ;  /* 0x0000000e04047981 */ /* 0x000168000c1e1520 */
.L_x_215:
[----:B------:R-:W-:Y:S05]  /*8d30*/  BSYNC B0 ;  /* 0x0000000000007941 */ /* 0x000fea0003800000 */
.L_x_214:
[----:B-----5:R-:W-:Y:S01]  /*8d40*/  IMAD.U32 R3, R4, 0x10000, RZ ;  /* 0x0001000004037824 */ /* 0x020fe200078e00ff */
[----:B------:R-:W-:Y:S03]  /*8d50*/  BSSY B0, `(.L_x_216) ;  /* 0x000000a000007945 */ /* 0x000fe60003800000 */
        /* <DEDUP_REMOVED lines=9> */
.L_x_217:
[----:B------:R-:W-:Y:S05]  /*8df0*/  BSYNC B0 ;  /* 0x0000000000007941 */ /* 0x000fea0003800000 */
.L_x_216:
        /* <DEDUP_REMOVED lines=14> */
.L_x_219:
[----:B------:R-:W-:Y:S05]  /*8ee0*/  BSYNC B0 ;  /* 0x0000000000007941 */ /* 0x000fea0003800000 */
.L_x_218:
        /* <DEDUP_REMOVED lines=14> */
.L_x_221:
[----:B------:R-:W-:Y:S05]  /*8fd0*/  BSYNC B0 ;  /* 0x0000000000007941 */ /* 0x000fea0003800000 */
.L_x_220:
[----:B-----5:R-:W-:Y:S01]  /*8fe0*/  IMAD.U32 R3, R4, 0x10000, RZ ;  /* 0x0001000004037824 */ /* 0x020fe200078e00ff */
[----:B------:R-:W-:Y:S01]  /*8ff0*/  LOP3.LUT P5, RZ, R120, 0x200, RZ, 0xc0, !PT ;  /* 0x0000020078ff7812 */ /* 0x000fe200078ac0ff */
[----:B------:R-:W-:Y:S02]  /*9000*/  BSSY B0, `(.L_x_222) ;  /* 0x000000b000007945 */ /* 0x000fe40003800000 */
[----:B------:R-:W-:Y:S01]  /*9010*/  FMUL R6, R3, R2 ;  /* 0x0000000203067220 */ /* 0x000fe20000400000 */
[----:B------:R-:W-:Y:S02]  /*9020*/  ISETP.GT.AND P5, PT, R7, 0xc8, P5 ;  /* 0x000000c80700780c */ /* 0x000fe40002fa4270 */
[----:B------:R-:W-:Y:S01]  /*9030*/  PRMT R3, R4, 0x7610, R3 ;  /* 0x0000761004037816 */ /* 0x000fe20000000003 */
[----:B------:R-:W-:-:S05]  /*9040*/  FFMA R6, R45, R0, R6 ;  /* 0x000000002d067223 */ /* 0x000fca0000000006 */
[----:B------:R-:W-:-:S05]  /*9050*/  F2FP.BF16.F32.PACK_AB R6, RZ, R6 ;  /* 0x00000006ff06723e */ /* 0x000fca00000010ff */
[----:B------:R0:W-:Y:S01]  /*9060*/  @P4 STG.E.U16 desc[UR14][R10.64], R6 ;  /* 0x000000060a004986 */ /* 0x0001e2000c10150e */
[----:B------:R-:W-:Y:S05]  /*9070*/  @!P5 BRA `(.L_x_223) ;  /* 0x00000000000cd947 */ /* 0x000fea0003800000 */
[----:B------:R-:W-:-:S04]  /*9080*/  IADD3 R4, P4, R112, UR10, RZ ;  /* 0x0000000a70047c10 */ /* 0x000fc8000ff9e0ff */
[----:B0-----:R-:W-:-:S05]  /*9090*/  IADD3.X R5, R113, UR4, RZ, P4, !PT ;  /* 0x0000000471057c10 */ /* 0x001fca000a7fe4ff */
[----:B------:R0:W5:Y:S04]  /*90a0*/  LDG.E.LTC128B.U16 R3, desc[UR14][R4.64] ;  /* 0x0000000e04037981 */ /* 0x000168000c1e1520 */
.L_x_223:
[----:B------:R-:W-:Y:S05]  /*90b0*/  BSYNC B0 ;  /* 0x0000000000007941 */ /* 0x000fea0003800000 */
.L_x_222:
[----:B0----5:R-:W-:Y:S01]  /*90c0*/  IMAD.U32 R5, R3, 0x10000, RZ ;  /* 0x0001000003057824 */ /* 0x021fe200078e00ff */
[----:B------:R-:W-:Y:S01]  /*90d0*/  IADD3 R4, P4, R56, R101, RZ ;  /* 0x0000006538047210 */ /* 0x000fe20007f9e0ff */
[----:B------:R-:W-:Y:S01]  /*90e0*/  BSSY B0, `(.L_x_224) ;  /* 0x000000b000007945 */ /* 0x000fe20003800000 */
[----:B------:R-:W-:Y:S01]  /*90f0*/  ISETP.GT.AND P6, PT, R7, 0xc8, P6 ;  /* 0x000000c80700780c */ /* 0x000fe200037c4270 */
[----:B------:R-:W-:-:S04]  /*9100*/  FMUL R5, R5, R2 ;  /* 0x0000000205057220 */ /* 0x000fc80000400000 */
[----:B------:R-:W-:-:S05]  /*9110*/  FFMA R5, R46, R0, R5 ;  /* 0x000000002e057223 */ /* 0x000fca0000000005 */
[----:B------:R-:W-:Y:S01]  /*9120*/  F2FP.BF16.F32.PACK_AB R6, RZ, R5 ;  /* 0x00000005ff06723e */ /* 0x000fe200000010ff */
[----:B------:R-:W-:-:S05]  /*9130*/  IMAD.X R5, R57, 0x1, R15, P4 ;  /* 0x0000000139057824 */ /* 0x000fca00020e060f */
[----:B------:R0:W-:Y:S01]  /*9140*/  @P5 STG.E.U16 desc[UR14][R4.64], R6 ;  /* 0x0000000604005986 */ /* 0x0001e2000c10150e */
[----:B------:R-:W-:Y:S05]  /*9150*/  @!P6 BRA `(.L_x_225) ;  /* 0x00000000000ce947 */ /* 0x000fea0003800000 */
[----:B0-----:R-:W-:-:S04]  /*9160*/  IADD3 R4, P4, R112, UR9, RZ ;  /* 0x0000000970047c10 */ /* 0x001fc8000ff9e0ff */
[----:B------:R-:W-:-:S05]  /*9170*/  IADD3.X R5, R113, UR4, RZ, P4, !PT ;  /* 0x0000000471057c10 */ /* 0x000fca000a7fe4ff */
[----:B------:R0:W5:Y:S04]  /*9180*/  LDG.E.LTC128B.U16 R3, desc[UR14][R4.64] ;  /* 0x0000000e04037981 */ /* 0x000168000c1e1520 */
.L_x_225:
[----:B------:R-:W-:Y:S05]  /*9190*/  BSYNC B0 ;  /* 0x0000000000007941 */ /* 0x000fea0003800000 */
.L_x_224:
[----:B0----5:R-:W-:Y:S01]  /*91a0*/  IMAD.U32 R5, R3, 0x10000, RZ ;  /* 0x0001000003057824 */ /* 0x021fe200078e00ff */
[----:B------:R-:W-:Y:S01]  /*91b0*/  ISETP.GT.AND P4, PT, R7, 0xc0, P3 ;  /* 0x000000c00700780c */ /* 0x000fe20001f84270 */
[----:B------:R-:W-:Y:S02]  /*91c0*/  BSSY B0, `(.L_x_226) ;  /* 0x000000b000007945 */ /* 0x000fe40003800000 */
[----:B------:R-:W-:-:S04]  /*91d0*/  FMUL R4, R5, R2 ;  /* 0x0000000205047220 */ /* 0x000fc80000400000 */
[----:B------:R-:W-:Y:S01]  /*91e0*/  FFMA R47, R47, R0, R4 ;  /* 0x000000002f2f7223 */ /* 0x000fe20000000004 */
[----:B------:R-:W-:-:S04]  /*91f0*/  IADD3 R4, P5, R56, R103, RZ ;  /* 0x0000006738047210 */ /* 0x000fc80007fbe0ff */
[----:B------:R-:W-:Y:S01]  /*9200*/  F2FP.BF16.F32.PACK_AB R47, RZ, R47 ;  /* 0x0000002fff2f723e */ /* 0x000fe200000010ff */
[----:B------:R-:W-:-:S05]  /*9210*/  IMAD.X R5, R57, 0x1, R15, P5 ;  /* 0x0000000139057824 */ /* 0x000fca00028e060f */
[----:B------:R0:W-:Y:S01]  /*9220*/  @P6 STG.E.U16 desc[UR14][R4.64], R47 ;  /* 0x0000002f04006986 */ /* 0x0001e2000c10150e */
[----:B------:R-:W-:Y:S05]  /*9230*/  @!P4 BRA `(.L_x_227) ;  /* 0x00000000000cc947 */ /* 0x000fea0003800000 */
[----:B0-----:R-:W-:-:S04]  /*9240*/  IADD3 R4, P5, R16, UR8, RZ ;  /* 0x0000000810047c10 */ /* 0x001fc8000ffbe0ff */
[----:B------:R-:W-:-:S05]  /*9250*/  IADD3.X R5, R17, UR4, RZ, P5, !PT ;  /* 0x0000000411057c10 */ /* 0x000fca000affe4ff */
[----:B------:R0:W5:Y:S04]  /*9260*/  LDG.E.LTC128B.U16 R3, desc[UR14][R4.64] ;  /* 0x0000000e04037981 */ /* 0x000168000c1e1520 */
.L_x_227:
[----:B------:R-:W-:Y:S05]  /*9270*/  BSYNC B0 ;  /* 0x0000000000007941 */ /* 0x000fea0003800000 */
.L_x_226:
        /* <DEDUP_REMOVED lines=13> */
.L_x_229:
[----:B------:R-:W-:Y:S05]  /*9350*/  BSYNC B0 ;  /* 0x0000000000007941 */ /* 0x000fea0003800000 */
.L_x_228:
        /* <DEDUP_REMOVED lines=13> */
.L_x_231:
[----:B------:R-:W-:Y:S05]  /*9430*/  BSYNC B0 ;  /* 0x0000000000007941 */ /* 0x000fea0003800000 */
.L_x_230:
        /* <DEDUP_REMOVED lines=13> */
.L_x_233:
[----:B------:R-:W-:Y:S05]  /*9510*/  BSYNC B0 ;  /* 0x0000000000007941 */ /* 0x000fea0003800000 */
.L_x_232:
        /* <DEDUP_REMOVED lines=13> */
.L_x_235:
[----:B------:R-:W-:Y:S05]  /*95f0*/  BSYNC B0 ;  /* 0x0000000000007941 */ /* 0x000fea0003800000 */
.L_x_234:
[----:B0----5:R-:W-:Y:S01]  /*9600*/  IMAD.U32 R5, R3, 0x10000, RZ ;  /* 0x0001000003057824 */ /* 0x021fe200078e00ff */
[----:B------:R-:W-:Y:S01]  /*9610*/  IADD3 R4, P4, R20, R109, RZ ;  /* 0x0000006d14047210 */ /* 0x000fe20007f9e0ff */
[----:B------:R-:W-:Y:S01]  /*9620*/  BSSY B0, `(.L_x_236) ;  /* 0x000000b000007945 */ /* 0x000fe20003800000 */
[----:B------:R-:W-:Y:S01]  /*9630*/  ISETP.GT.AND P2, PT, R7, 0xc0, P0 ;  /* 0x000000c00700780c */ /* 0x000fe20000744270 */
[----:B------:R-:W-:-:S04]  /*9640*/  FMUL R5, R5, R2 ;  /* 0x0000000205057220 */ /* 0x000fc80000400000 */
[----:B------:R-:W-:-:S05]  /*9650*/  FFMA R5, R52, R0, R5 ;  /* 0x0000000034057223 */ /* 0x000fca0000000005 */
[----:B------:R-:W-:Y:S01]  /*9660*/  F2FP.BF16.F32.PACK_AB R6, RZ, R5 ;  /* 0x00000005ff06723e */ /* 0x000fe200000010ff */
[----:B------:R-:W-:Y:S01]  /*9670*/  IMAD.X R5, R21, 0x1, R15, P4 ;  /* 0x0000000115057824 */ /* 0x000fe200020e060f */
[----:B------:R-:W-:-:S04]  /*9680*/  IADD3 R8, P4, R16, UR5, RZ ;  /* 0x0000000510087c10 */ /* 0x000fc8000ff9e0ff */
[----:B------:R0:W-:Y:S01]  /*9690*/  @P3 STG.E.U16 desc[UR14][R4.64], R6 ;  /* 0x0000000604003986 */ /* 0x0001e2000c10150e */
[----:B------:R-:W-:Y:S01]  /*96a0*/  IADD3.X R9, R17, UR4, RZ, P4, !PT ;  /* 0x0000000411097c10 */ /* 0x000fe2000a7fe4ff */
[----:B------:R-:W-:Y:S07]  /*96b0*/  @!P2 BRA `(.L_x_237) ;  /* 0x000000000004a947 */ /* 0x000fee0003800000 */
[----:B------:R0:W5:Y:S02]  /*96c0*/  LDG.E.LTC128B.U16 R3, desc[UR14][R8.64] ;  /* 0x0000000e08037981 */ /* 0x000164000c1e1520 */
.L_x_237:
[----:B------:R-:W-:Y:S05]  /*96d0*/  BSYNC B0 ;  /* 0x0000000000007941 */ /* 0x000fea0003800000 */
.L_x_236:
        /* <DEDUP_REMOVED lines=13> */
.L_x_239:
[----:B------:R-:W-:Y:S05]  /*97b0*/  BSYNC B0 ;  /* 0x0000000000007941 */ /* 0x000fea0003800000 */
.L_x_238:
        /* <DEDUP_REMOVED lines=13> */
.L_x_241:
[----:B------:R-:W-:Y:S05]  /*9890*/  BSYNC B0 ;  /* 0x0000000000007941 */ /* 0x000fea0003800000 */
.L_x_240:
[----:B-----5:R-:W-:-:S04]  /*98a0*/  IMAD.U32 R3, R3, 0x10000, RZ ;  /* 0x0001000003037824 */ /* 0x020fc800078e00ff */
[----:B0-----:R-:W-:Y:S01]  /*98b0*/  FMUL R4, R3, R2 ;  /* 0x0000000203047220 */ /* 0x001fe20000400000 */
[----:B------:R-:W-:-:S03]  /*98c0*/  IADD3 R2, P1, R56, R111, RZ ;  /* 0x0000006f38027210 */ /* 0x000fc60007f3e0ff */
[----:B------:R-:W-:Y:S01]  /*98d0*/  FFMA R4, R55, R0, R4 ;  /* 0x0000000037047223 */ /* 0x000fe20000000004 */
[----:B------:R-:W-:Y:S09]  /*98e0*/  @!P0 EXIT ;  /* 0x000000000000894d */ /* 0x000ff20003800000 */
[----:B------:R-:W-:Y:S01]  /*98f0*/  F2FP.BF16.F32.PACK_AB R4, RZ, R4 ;  /* 0x00000004ff04723e */ /* 0x000fe200000010ff */
[----:B------:R-:W-:-:S05]  /*9900*/  IMAD.X R3, R57, 0x1, R15, P1 ;  /* 0x0000000139037824 */ /* 0x000fca00008e060f */
[----:B------:R-:W-:Y:S01]  /*9910*/  STG.E.U16 desc[UR14][R2.64], R4 ;  /* 0x0000000402007986 */ /* 0x000fe2000c10150e */
[----:B------:R-:W-:Y:S05]  /*9920*/  EXIT ;  /* 0x000000000000794d */ /* 0x000fea0003800000 */
.L_x_21:
[----:B------:R-:W-:Y:S01]  /*9930*/  ULDC.64 UR4, c[0x0][0x650] ;  /* 0x0001940000047ab9 */ /* 0x000fe20000000a00 */
[-C--:B------:R-:W-:Y:S01]  /*9940*/  FMUL R120, R120, R0.reuse ;  /* 0x0000000078787220 */ /* 0x080fe20000400000 */
[----:B------:R-:W-:Y:S01]  /*9950*/  LEA R2, P1, R10, UR4, 0x1 ;  /* 0x000000040a027c11 */ /* 0x000fe2000f8208ff */
[-C--:B------:R-:W-:Y:S01]  /*9960*/  FMUL R121, R121, R0.reuse ;  /* 0x0000000079797220 */ /* 0x080fe20000400000 */
[----:B------:R-:W-:Y:S01]  /*9970*/  ISETP.GT.AND P5, PT, R8, 0x1, PT ;  /* 0x000000010800780c */ /* 0x000fe20003fa4270 */
[----:B------:R-:W-:Y:S01]  /*9980*/  FMUL R122, R122, R0 ;  /* 0x000000007a7a7220 */ /* 0x000fe20000400000 */
[----:B------:R-:W-:Y:S01]  /*9990*/  F2FP.BF16.F32.PACK_AB R120, RZ, R120 ;  /* 0x00000078ff78723e */ /* 0x000fe200000010ff */
[-C--:B------:R-:W-:Y:S01]  /*99a0*/  FMUL R123, R123, R0.reuse ;  /* 0x000000007b7b7220 */ /* 0x080fe20000400000 */
[----:B------:R-:W-:Y:S01]  /*99b0*/  LEA.HI.X R3, R10, UR5, R155, 0x1, P1 ;  /* 0x000000050a037c11 */ /* 0x000fe200088f0c9b */
[-C--:B------:R-:W-:Y:S01]  /*99c0*/  FMUL R124, R124, R0.reuse ;  /* 0x000000007c7c7220 */ /* 0x080fe20000400000 */
[----:B------:R-:W-:Y:S01]  /*99d0*/  ISETP.GT.AND P1, PT, R7, RZ, P5 ;  /* 0x000000ff0700720c */ /* 0x000fe20002f24270 */
[-C--:B------:R-:W-:Y:S01]  /*99e0*/  FMUL R125, R125, R0.reuse ;  /* 0x000000007d7d7220 */ /* 0x080fe20000400000 */
[----:B------:R-:W-:Y:S01]  /*99f0*/  SHF.L.U64.HI R9, R156, 0x1, R9 ;  /* 0x000000019c097819 */ /* 0x000fe20000010209 */
[----:B------:R-:W-:Y:S01]  /*9a00*/  @P0 STG.E.U16 desc[UR14][R2.64], R120 ;  /* 0x0000007802000986 */ /* 0x000fe2000c10150e */
[C---:B------:R-:W-:Y:S01]  /*9a10*/  ISETP.GT.AND P0, PT, R7.reuse, 0x8, P5 ;  /* 0x000000080700780c */ /* 0x040fe20002f04270 */
[-C--:B------:R-:W-:Y:S01]  /*9a20*/  FMUL R126, R126, R0.reuse ;  /* 0x000000007e7e7220 */ /* 0x080fe20000400000 */
[----:B------:R-:W-:Y:S01]  /*9a30*/  ISETP.GT.AND P3, PT, R7, 0x8, P4 ;  /* 0x000000080700780c */ /* 0x000fe20002764270 */
[----:B------:R-:W-:Y:S01]  /*9a40*/  FMUL R127, R127, R0 ;  /* 0x000000007f7f7220 */ /* 0x000fe20000400000 */
[----:B------:R-:W-:Y:S01]  /*9a50*/  LEA R156, P2, R156, R2, 0x1 ;  /* 0x000000029c9c7211 */ /* 0x000fe200078408ff */
[-C--:B------:R-:W-:Y:S01]  /*9a60*/  FMUL R128, R128, R0.reuse ;  /* 0x0000000080807220 */ /* 0x080fe20000400000 */
[----:B------:R-:W-:Y:S01]  /*9a70*/  F2FP.BF16.F32.PACK_AB R121, RZ, R121 ;  /* 0x00000079ff79723e */ /* 0x000fe200000010ff */
[----:B------:R-:W-:Y:S01]  /*9a80*/  FMUL R129, R129, R0 ;  /* 0x0000000081817220 */ /* 0x000fe20000400000 */
[----:B------:R-:W-:Y:S01]  /*9a90*/  F2FP.BF16.F32.PACK_AB R122, RZ, R122 ;  /* 0x0000007aff7a723e */ /* 0x000fe200000010ff */
[----:B------:R-:W-:Y:S01]  /*9aa0*/  IMAD.X R157, R9, 0x1, R3, P2 ;  /* 0x00000001099d7824 */ /* 0x000fe200010e0603 */
[----:B------:R-:W-:Y:S01]  /*9ab0*/  F2FP.BF16.F32.PACK_AB R123, RZ, R123 ;  /* 0x0000007bff7b723e */ /* 0x000fe200000010ff */
[----:B------:R-:W-:Y:S01]  /*9ac0*/  @P1 STG.E.U16 desc[UR14][R2.64+0x2], R121 ;  /* 0x0000027902001986 */ /* 0x000fe2000c10150e */
[C---:B------:R-:W-:Y:S01]  /*9ad0*/  ISETP.GT.AND P6, PT, R8.reuse, 0x8, PT ;  /* 0x000000080800780c */ /* 0x040fe20003fc4270 */
[--C-:B------:R-:W-:Y:S01]  /*9ae0*/  @P0 IMAD.MOV.U32 R4, RZ, RZ, R156.reuse ;  /* 0x000000ffff040224 */ /* 0x100fe200078e009c */
[----:B------:R-:W-:Y:S01]  /*9af0*/  ISETP.GT.AND P5, PT, R8, 0x9, PT ;  /* 0x000000090800780c */ /* 0x000fe20003fa4270 */
[--C-:B------:R-:W-:Y:S01]  /*9b00*/  @P0 IMAD.MOV.U32 R5, RZ, RZ, R157.reuse ;  /* 0x000000ffff050224 */ /* 0x100fe200078e009d */
[----:B------:R-:W-:Y:S01]  /*9b10*/  @P3 STG.E.U16 desc[UR14][R156.64], R122 ;  /* 0x0000007a9c003986 */ /* 0x000fe2000c10150e */
[C---:B------:R-:W-:Y:S01]  /*9b20*/  ISETP.GT.AND P1, PT, R7.reuse, RZ, P6 ;  /* 0x000000ff0700720c */ /* 0x040fe20003724270 */
[-C--:B------:R-:W-:Y:S01]  /*9b30*/  FMUL R130, R130, R0.reuse ;  /* 0x0000000082827220 */ /* 0x080fe20000400000 */
[C---:B------:R-:W-:Y:S01]  /*9b40*/  ISETP.GT.AND P2, PT, R7.reuse, RZ, P5 ;  /* 0x000000ff0700720c */ /* 0x040fe20002f44270 */
[----:B------:R0:W-:Y:S01]  /*9b50*/  @P0 STG.E.U16 desc[UR14][R4.64+0x2], R123 ;  /* 0x0000027b04000986 */ /* 0x0001e2000c10150e */
[----:B------:R-:W-:Y:S01]  /*9b60*/  ISETP.GT.AND P0, PT, R7, 0x8, P6 ;  /* 0x000000080700780c */ /* 0x000fe20003704270 */
[----:B------:R-:W-:Y:S01]  /*9b70*/  FMUL R131, R131, R0 ;  /* 0x0000000083837220 */ /* 0x000fe20000400000 */
[----:B------:R-:W-:Y:S01]  /*9b80*/  F2FP.BF16.F32.PACK_AB R124, RZ, R124 ;  /* 0x0000007cff7c723e */ /* 0x000fe200000010ff */
[----:B------:R-:W-:Y:S01]  /*9b90*/  IMAD.SHL.U32 R9, R14, 0x80, RZ ;  /* 0x000000800e097824 */ /* 0x000fe200078e00ff */
[----:B------:R-:W-:Y:S01]  /*9ba0*/  F2FP.BF16.F32.PACK_AB R125, RZ, R125 ;  /* 0x0000007dff7d723e */ /* 0x000fe200000010ff */
[----:B------:R-:W-:Y:S01]  /*9bb0*/  FMUL R132, R132, R0 ;  /* 0x0000000084847220 */ /* 0x000fe20000400000 */
[----:B------:R-:W-:Y:S01]  /*9bc0*/  F2FP.BF16.F32.PACK_AB R126, RZ, R126 ;  /* 0x0000007eff7e723e */ /* 0x000fe200000010ff */
[-C--:B------:R-:W-:Y:S01]  /*9bd0*/  FMUL R133, R133, R0.reuse ;  /* 0x0000000085857220 */ /* 0x080fe20000400000 */
[----:B------:R-:W-:Y:S01]  /*9be0*/  ISETP.GT.AND P3, PT, R8, 0x10, PT ;  /* 0x000000100800780c */ /* 0x000fe20003f64270 */
[----:B------:R-:W-:Y:S01]  /*9bf0*/  @P1 STG.E.U16 desc[UR14][R2.64+0x10], R124 ;  /* 0x0000107c02001986 */ /* 0x000fe2000c10150e */
[----:B------:R-:W-:Y:S01]  /*9c00*/  ISETP.GT.AND P1, PT, R7, 0x8, P5 ;  /* 0x000000080700780c */ /* 0x000fe20002f24270 */
[----:B------:R-:W-:Y:S01]  /*9c10*/  FMUL R134, R134, R0 ;  /* 0x0000000086867220 */ /* 0x000fe20000400000 */
[----:B------:R-:W-:Y:S01]  /*9c20*/  F2FP.BF16.F32.PACK_AB R127, RZ, R127 ;  /* 0x0000007fff7f723e */ /* 0x000fe200000010ff */
[--C-:B0-----:R-:W-:Y:S01]  /*9c30*/  @P0 IMAD.MOV.U32 R4, RZ, RZ, R156.reuse ;  /* 0x000000ffff040224 */ /* 0x101fe200078e009c */
[----:B------:R-:W-:Y:S01]  /*9c40*/  @P2 STG.E.U16 desc[UR14][R2.64+0x12], R125 ;  /* 0x0000127d02002986 */ /* 0x000fe2000c10150e */
[----:B------:R-:W-:Y:S01]  /*9c50*/  @P0 IMAD.MOV.U32 R5, RZ, RZ, R157 ;  /* 0x000000ffff050224 */ /* 0x000fe200078e009d */
[----:B------:R-:W-:Y:S01]  /*9c60*/  F2FP.BF16.F32.PACK_AB R128, RZ, R128 ;  /* 0x00000080ff80723e */ /* 0x000fe200000010ff */
[-C--:B------:R-:W-:Y:S01]  /*9c70*/  FMUL R135, R135, R0.reuse ;  /* 0x0000000087877220 */ /* 0x080fe20000400000 */
[----:B------:R-:W-:Y:S01]  /*9c80*/  ISETP.GT.AND P2, PT, R8, 0x11, PT ;  /* 0x000000110800780c */ /* 0x000fe20003f44270 */
[-C--:B------:R-:W-:Y:S01]  /*9c90*/  FMUL R136, R136, R0.reuse ;  /* 0x0000000088887220 */ /* 0x080fe20000400000 */
[----:B------:R0:W-:Y:S01]  /*9ca0*/  @P0 STG.E.U16 desc[UR14][R4.64+0x10], R126 ;  /* 0x0000107e04000986 */ /* 0x0001e2000c10150e */
[----:B------:R-:W-:Y:S01]  /*9cb0*/  ISETP.GT.AND P0, PT, R7, RZ, P3 ;  /* 0x000000ff0700720c */ /* 0x000fe20001f04270 */
[-C--:B------:R-:W-:Y:S01]  /*9cc0*/  FMUL R137, R137, R0.reuse ;  /* 0x0000000089897220 */ /* 0x080fe20000400000 */
[----:B------:R-:W-:Y:S01]  /*9cd0*/  F2FP.BF16.F32.PACK_AB R129, RZ, R129 ;  /* 0x00000081ff81723e */ /* 0x000fe200000010ff */
[----:B------:R-:W-:Y:S01]  /*9ce0*/  FMUL R138, R138, R0 ;  /* 0x000000008a8a7220 */ /* 0x000fe20000400000 */
[----:B------:R-:W-:Y:S01]  /*9cf0*/  F2FP.BF16.F32.PACK_AB R130, RZ, R130 ;  /* 0x00000082ff82723e */ /* 0x000fe200000010ff */
[-C--:B------:R-:W-:Y:S01]  /*9d00*/  FMUL R139, R139, R0.reuse ;  /* 0x000000008b8b7220 */ /* 0x080fe20000400000 */
[----:B------:R-:W-:Y:S01]  /*9d10*/  F2FP.BF16.F32.PACK_AB R131, RZ, R131 ;  /* 0x00000083ff83723e */ /* 0x000fe200000010ff */
[-C--:B------:R-:W-:Y:S01]  /*9d20*/  FMUL R140, R140, R0.reuse ;  /* 0x000000008c8c7220 */ /* 0x080fe20000400000 */
[----:B------:R-:W-:Y:S01]  /*9d30*/  SHF.L.U64.HI R15, R14, 0x7, R15 ;  /* 0x000000070e0f7819 */ /* 0x000fe2000001020f */
[----:B------:R-:W-:Y:S01]  /*9d40*/  FMUL R141, R141, R0 ;  /* 0x000000008d8d7220 */ /* 0x000fe20000400000 */
[----:B------:R-:W-:Y:S01]  /*9d50*/  LOP3.LUT R11, R9, 0x2, RZ, 0xfc, !PT ;  /* 0x00000002090b7812 */ /* 0x000fe200078efcff */
[--C-:B0-----:R-:W-:Y:S01]  /*9d60*/  @P1 IMAD.MOV.U32 R4, RZ, RZ, R156.reuse ;  /* 0x000000ffff041224 */ /* 0x101fe200078e009c */
[----:B------:R-:W-:Y:S01]  /*9d70*/  F2FP.BF16.F32.PACK_AB R132, RZ, R132 ;  /* 0x00000084ff84723e */ /* 0x000fe200000010ff */
[--C-:B------:R-:W-:Y:S01]  /*9d80*/  @P1 IMAD.MOV.U32 R5, RZ, RZ, R157.reuse ;  /* 0x000000ffff051224 */ /* 0x100fe200078e009d */
[----:B------:R-:W-:Y:S01]  /*9d90*/  F2FP.BF16.F32.PACK_AB R133, RZ, R133 ;  /* 0x00000085ff85723e */ /* 0x000fe200000010ff */
[----:B------:R-:W-:Y:S01]  /*9da0*/  FMUL R142, R142, R0 ;  /* 0x000000008e8e7220 */ /* 0x000fe20000400000 */
[----:B------:R-:W-:Y:S01]  /*9db0*/  F2FP.BF16.F32.PACK_AB R134, RZ, R134 ;  /* 0x00000086ff86723e */ /* 0x000fe200000010ff */
[-C--:B------:R-:W-:Y:S01]  /*9dc0*/  FMUL R143, R143, R0.reuse ;  /* 0x000000008f8f7220 */ /* 0x080fe20000400000 */
[----:B------:R-:W-:Y:S01]  /*9dd0*/  @P1 STG.E.U16 desc[UR14][R4.64+0x12], R127 ;  /* 0x0000127f04001986 */ /* 0x000fe2000c10150e */
[----:B------:R-:W-:Y:S01]  /*9de0*/  ISETP.GT.AND P1, PT, R8, 0x19, PT ;  /* 0x000000190800780c */ /* 0x000fe20003f24270 */
[-C--:B------:R-:W-:Y:S01]  /*9df0*/  FMUL R144, R144, R0.reuse ;  /* 0x0000000090907220 */ /* 0x080fe20000400000 */
[----:B------:R-:W-:Y:S01]  /*9e00*/  F2FP.BF16.F32.PACK_AB R135, RZ, R135 ;  /* 0x00000087ff87723e */ /* 0x000fe200000010ff */
[----:B------:R-:W-:Y:S01]  /*9e10*/  @P0 STG.E.U16 desc[UR14][R2.64+0x20], R128 ;  /* 0x0000208002000986 */ /* 0x000fe2000c10150e */
[----:B------:R-:W-:Y:S01]  /*9e20*/  ISETP.GT.AND P0, PT, R7, RZ, P2 ;  /* 0x000000ff0700720c */ /* 0x000fe20001704270 */
[----:B------:R-:W-:Y:S01]  /*9e30*/  FMUL R145, R145, R0 ;  /* 0x0000000091917220 */ /* 0x000fe20000400000 */
[----:B------:R-:W-:Y:S01]  /*9e40*/  F2FP.BF16.F32.PACK_AB R136, RZ, R136 ;  /* 0x00000088ff88723e */ /* 0x000fe200000010ff */
[-C--:B------:R-:W-:Y:S01]  /*9e50*/  FMUL R146, R146, R0.reuse ;  /* 0x0000000092927220 */ /* 0x080fe20000400000 */
[----:B------:R-:W-:Y:S01]  /*9e60*/  F2FP.BF16.F32.PACK_AB R137, RZ, R137 ;  /* 0x00000089ff89723e */ /* 0x000fe200000010ff */
[----:B------:R-:W-:Y:S01]  /*9e70*/  FMUL R147, R147, R0 ;  /* 0x0000000093937220 */ /* 0x000fe20000400000 */
[----:B------:R-:W-:Y:S01]  /*9e80*/  F2FP.BF16.F32.PACK_AB R138, RZ, R138 ;  /* 0x0000008aff8a723e */ /* 0x000fe200000010ff */
[-C--:B------:R-:W-:Y:S01]  /*9e90*/  FMUL R148, R148, R0.reuse ;  /* 0x0000000094947220 */ /* 0x080fe20000400000 */
[----:B------:R-:W-:Y:S01]  /*9ea0*/  F2FP.BF16.F32.PACK_AB R139, RZ, R139 ;  /* 0x0000008bff8b723e */ /* 0x000fe200000010ff */
[----:B------:R-:W-:Y:S01]  /*9eb0*/  FMUL R149, R149, R0 ;  /* 0x0000000095957220 */ /* 0x000fe20000400000 */
[----:B------:R-:W-:Y:S01]  /*9ec0*/  F2FP.BF16.F32.PACK_AB R140, RZ, R140 ;  /* 0x0000008cff8c723e */ /* 0x000fe200000010ff */
[-C--:B------:R-:W-:Y:S01]  /*9ed0*/  FMUL R150, R150, R0.reuse ;  /* 0x0000000096967220 */ /* 0x080fe20000400000 */
[----:B------:R-:W-:Y:S01]  /*9ee0*/  ISETP.GT.AND P5, PT, R8, 0x29, PT ;  /* 0x000000290800780c */ /* 0x000fe20003fa4270 */
[----:B------:R-:W-:Y:S01]  /*9ef0*/  @P0 STG.E.U16 desc[UR14][R2.64+0x22], R129 ;  /* 0x0000228102000986 */ /* 0x000fe2000c10150e */
[----:B------:R-:W-:Y:S01]  /*9f00*/  ISETP.GT.AND P0, PT, R7, 0x8, P3 ;  /* 0x000000080700780c */ /* 0x000fe20001f04270 */
[-C--:B------:R-:W-:Y:S01]  /*9f10*/  FMUL R151, R151, R0.reuse ;  /* 0x0000000097977220 */ /* 0x080fe20000400000 */
[----:B------:R-:W-:Y:S01]  /*9f20*/  F2FP.BF16.F32.PACK_AB R141, RZ, R141 ;  /* 0x0000008dff8d723e */ /* 0x000fe200000010ff */
[----:B------:R-:W-:Y:S01]  /*9f30*/  FMUL R88, R88, R0 ;  /* 0x0000000058587220 */ /* 0x000fe20000400000 */
[----:B------:R-:W-:Y:S01]  /*9f40*/  F2FP.BF16.F32.PACK_AB R142, RZ, R142 ;  /* 0x0000008eff8e723e */ /* 0x000fe200000010ff */
[-C--:B------:R-:W-:Y:S01]  /*9f50*/  FMUL R89, R89, R0.reuse ;  /* 0x0000000059597220 */ /* 0x080fe20000400000 */
[----:B------:R-:W-:Y:S01]  /*9f60*/  F2FP.BF16.F32.PACK_AB R143, RZ, R143 ;  /* 0x0000008fff8f723e */ /* 0x000fe200000010ff */
[-C--:B------:R-:W-:Y:S01]  /*9f70*/  FMUL R90, R90, R0.reuse ;  /* 0x000000005a5a7220 */ /* 0x080fe20000400000 */
[----:B------:R-:W-:Y:S01]  /*9f80*/  ISETP.GT.AND P3, PT, R8, 0x30, PT ;  /* 0x000000300800780c */ /* 0x000fe20003f64270 */
[----:B------:R-:W-:Y:S01]  /*9f90*/  FMUL R91, R91, R0 ;  /* 0x000000005b5b7220 */ /* 0x000fe20000400000 */
[----:B------:R-:W-:Y:S01]  /*9fa0*/  F2FP.BF16.F32.PACK_AB R144, RZ, R144 ;  /* 0x00000090ff90723e */ /* 0x000fe200000010ff */
[----:B------:R-:W-:Y:S01]  /*9fb0*/  FMUL R92, R92, R0 ;  /* 0x000000005c5c7220 */ /* 0x000fe20000400000 */
[----:B------:R-:W-:Y:S01]  /*9fc0*/  F2FP.BF16.F32.PACK_AB R145, RZ, R145 ;  /* 0x00000091ff91723e */ /* 0x000fe200000010ff */
[--C-:B------:R-:W-:Y:S01]  /*9fd0*/  @P0 IMAD.MOV.U32 R12, RZ, RZ, R156.reuse ;  /* 0x000000ffff0c0224 */ /* 0x100fe200078e009c */
[----:B------:R-:W-:Y:S01]  /*9fe0*/  F2FP.BF16.F32.PACK_AB R146, RZ, R146 ;  /* 0x00000092ff92723e */ /* 0x000fe200000010ff */
[--C-:B------:R-:W-:Y:S01]  /*9ff0*/  @P0 IMAD.MOV.U32 R13, RZ, RZ, R157.reuse ;  /* 0x000000ffff0d0224 */ /* 0x100fe200078e009d */
[----:B------:R-:W-:Y:S01]  /*a000*/  F2FP.BF16.F32.PACK_AB R147, RZ, R147 ;  /* 0x00000093ff93723e */ /* 0x000fe200000010ff */
[----:B------:R-:W-:Y:S01]  /*a010*/  FMUL R93, R93, R0 ;  /* 0x000000005d5d7220 */ /* 0x000fe20000400000 */
[----:B------:R-:W-:Y:S01]  /*a020*/  F2FP.BF16.F32.PACK_AB R148, RZ, R148 ;  /* 0x00000094ff94723e */ /* 0x000fe200000010ff */
[-C--:B------:R-:W-:Y:S01]  /*a030*/  FMUL R94, R94, R0.reuse ;  /* 0x000000005e5e7220 */ /* 0x080fe20000400000 */
[----:B------:R0:W-:Y:S01]  /*a040*/  @P0 STG.E.U16 desc[UR14][R12.64+0x20], R130 ;  /* 0x000020820c000986 */ /* 0x0001e2000c10150e */
[----:B------:R-:W-:Y:S01]  /*a050*/  ISETP.GT.AND P0, PT, R7, 0x8, P2 ;  /* 0x000000080700780c */ /* 0x000fe20001704270 */
[-C--:B------:R-:W-:Y:S01]  /*a060*/  FMUL R95, R95, R0.reuse ;  /* 0x000000005f5f7220 */ /* 0x080fe20000400000 */
[----:B------:R-:W-:Y:S01]  /*a070*/  ISETP.GT.AND P2, PT, R8, 0x18, PT ;  /* 0x000000180800780c */ /* 0x000fe20003f44270 */
[-C--:B------:R-:W-:Y:S01]  /*a080*/  FMUL R96, R96, R0.reuse ;  /* 0x0000000060607220 */ /* 0x080fe20000400000 */
[----:B------:R-:W-:Y:S01]  /*a090*/  F2FP.BF16.F32.PACK_AB R149, RZ, R149 ;  /* 0x00000095ff95723e */ /* 0x000fe200000010ff */
[----:B------:R-:W-:Y:S01]  /*a0a0*/  FMUL R97, R97, R0 ;  /* 0x0000000061617220 */ /* 0x000fe20000400000 */
[----:B------:R-:W-:Y:S01]  /*a0b0*/  F2FP.BF16.F32.PACK_AB R150, RZ, R150 ;  /* 0x00000096ff96723e */ /* 0x000fe200000010ff */
[-C--:B------:R-:W-:Y:S01]  /*a0c0*/  FMUL R98, R98, R0.reuse ;  /* 0x0000000062627220 */ /* 0x080fe20000400000 */
[----:B------:R-:W-:Y:S01]  /*a0d0*/  F2FP.BF16.F32.PACK_AB R151, RZ, R151 ;  /* 0x00000097ff97723e */ /* 0x000fe200000010ff */
[-C--:B------:R-:W-:Y:S01]  /*a0e0*/  FMUL R99, R99, R0.reuse ;  /* 0x0000000063637220 */ /* 0x080fe20000400000 */
[C---:B------:R-:W-:Y:S01]  /*a0f0*/  LOP3.LUT R17, R9.reuse, 0x10, RZ, 0xfc, !PT ;  /* 0x0000001009117812 */ /* 0x040fe200078efcff */
[----:B------:R-:W-:Y:S01]  /*a100*/  FMUL R100, R100, R0 ;  /* 0x0000000064647220 */ /* 0x000fe20000400000 */
[----:B------:R-:W-:Y:S01]  /*a110*/  F2FP.BF16.F32.PACK_AB R88, RZ, R88 ;  /* 0x00000058ff58723e */ /* 0x000fe200000010ff */
[--C-:B0-----:R-:W-:Y:S01]  /*a120*/  @P0 IMAD.MOV.U32 R12, RZ, RZ, R156.reuse ;  /* 0x000000ffff0c0224 */ /* 0x101fe200078e009c */
[----:B------:R-:W-:Y:S01]  /*a130*/  LOP3.LUT R19, R9, 0x12, RZ, 0xfc, !PT ;  /* 0x0000001209137812 */ /* 0x000fe200078efcff */
[----:B------:R-:W-:Y:S01]  /*a140*/  @P0 IMAD.MOV.U32 R13, RZ, RZ, R157 ;  /* 0x000000ffff0d0224 */ /* 0x000fe200078e009d */
[----:B------:R-:W-:Y:S01]  /*a150*/  F2FP.BF16.F32.PACK_AB R89, RZ, R89 ;  /* 0x00000059ff59723e */ /* 0x000fe200000010ff */
[----:B------:R-:W-:Y:S01]  /*a160*/  FMUL R101, R101, R0 ;  /* 0x0000000065657220 */ /* 0x000fe20000400000 */
[----:B------:R-:W-:Y:S01]  /*a170*/  F2FP.BF16.F32.PACK_AB R90, RZ, R90 ;  /* 0x0000005aff5a723e */ /* 0x000fe200000010ff */
[----:B------:R-:W-:Y:S01]  /*a180*/  FMUL R102, R102, R0 ;  /* 0x0000000066667220 */ /* 0x000fe20000400000 */
[----:B------:R0:W-:Y:S01]  /*a190*/  @P0 STG.E.U16 desc[UR14][R12.64+0x22], R131 ;  /* 0x000022830c000986 */ /* 0x0001e2000c10150e */
[----:B------:R-:W-:Y:S01]  /*a1a0*/  IADD3 R4, P0, R9, R2, RZ ;  /* 0x0000000209047210 */ /* 0x000fe20007f1e0ff */
[-C--:B------:R-:W-:Y:S01]  /*a1b0*/  FMUL R103, R103, R0.reuse ;  /* 0x0000000067677220 */ /* 0x080fe20000400000 */
[----:B------:R-:W-:Y:S01]  /*a1c0*/  F2FP.BF16.F32.PACK_AB R91, RZ, R91 ;  /* 0x0000005bff5b723e */ /* 0x000fe200000010ff */
[----:B------:R-:W-:Y:S01]  /*a1d0*/  FMUL R104, R104, R0 ;  /* 0x0000000068687220 */ /* 0x000fe20000400000 */
[----:B------:R-:W-:Y:S01]  /*a1e0*/  F2FP.BF16.F32.PACK_AB R92, RZ, R92 ;  /* 0x0000005cff5c723e */ /* 0x000fe200000010ff */
[--C-:B------:R-:W-:Y:S01]  /*a1f0*/  IMAD.X R5, R15, 0x1, R3.reuse, P0 ;  /* 0x000000010f057824 */ /* 0x100fe200000e0603 */
[----:B------:R-:W-:Y:S01]  /*a200*/  IADD3 R20, P0, R11, R2, RZ ;  /* 0x000000020b147210 */ /* 0x000fe20007f1e0ff */
[-C--:B------:R-:W-:Y:S01]  /*a210*/  FMUL R105, R105, R0.reuse ;  /* 0x0000000069697220 */ /* 0x080fe20000400000 */
[----:B------:R-:W-:Y:S01]  /*a220*/  LOP3.LUT R23, R9, 0x22, RZ, 0xfc, !PT ;  /* 0x0000002209177812 */ /* 0x000fe200078efcff */
[-C--:B------:R-:W-:Y:S01]  /*a230*/  FMUL R106, R106, R0.reuse ;  /* 0x000000006a6a7220 */ /* 0x080fe20000400000 */
[----:B------:R-:W-:Y:S01]  /*a240*/  F2FP.BF16.F32.PACK_AB R93, RZ, R93 ;  /* 0x0000005dff5d723e */ /* 0x000fe200000010ff */
[----:B------:R-:W-:Y:S01]  /*a250*/  IMAD.X R21, R15, 0x1, R3, P0 ;  /* 0x000000010f157824 */ /* 0x000fe200000e0603 */
        /* <DEDUP_REMOVED lines=28> */
[----:B------:R-:W-:Y:S01]  /*a420*/  ISETP.GT.AND P0, PT, R7, 0x8, P2 ;  /* 0x000000080700780c */ /* 0x000fe20001704270 */
[-C--:B------:R-:W-:Y:S01]  /*a430*/  FMUL R119, R119, R0.reuse ;  /* 0x0000000077777220 */ /* 0x080fe20000400000 */
[----:B------:R-:W-:Y:S01]  /*a440*/  ISETP.GT.AND P2, PT, R8, 0x20, PT ;  /* 0x000000200800780c */ /* 0x000fe20003f44270 */
        /* <DEDUP_REMOVED lines=10> */
[----:B0-----:R-:W-:Y:S01]  /*a4f0*/  @P0 IMAD.MOV.U32 R12, RZ, RZ, R156 ;  /* 0x000000ffff0c0224 */ /* 0x001fe200078e009c */
[----:B------:R-:W-:Y:S01]  /*a500*/  F2FP.BF16.F32.PACK_AB R111, RZ, R111 ;  /* 0x0000006fff6f723e */ /* 0x000fe200000010ff */
[--C-:B------:R-:W-:Y:S01]  /*a510*/  @P0 IMAD.MOV.U32 R13, RZ, RZ, R157.reuse ;  /* 0x000000ffff0d0224 */ /* 0x100fe200078e009d */
[----:B------:R-:W-:Y:S01]  /*a520*/  PRMT R6, R110, 0x7610, R6 ;  /* 0x000076106e067816 */ /* 0x000fe20000000006 */
        /* <DEDUP_REMOVED lines=15> */
[----:B------:R-:W-:Y:S01]  /*a620*/  FMUL R68, R68, R0 ;  /* 0x0000000044447220 */ /* 0x000fe20000400000 */
[----:B------:R-:W-:Y:S01]  /*a630*/  F2FP.BF16.F32.PACK_AB R117, RZ, R117 ;  /* 0x00000075ff75723e */ /* 0x000fe200000010ff */
[--C-:B0-----:R-:W-:Y:S01]  /*a640*/  @P0 IMAD.MOV.U32 R12, RZ, RZ, R156.reuse ;  /* 0x000000ffff0c0224 */ /* 0x101fe200078e009c */
[----:B------:R-:W-:Y:S01]  /*a650*/  F2FP.BF16.F32.PACK_AB R118, RZ, R118 ;  /* 0x00000076ff76723e */ /* 0x000fe200000010ff */
[--C-:B------:R-:W-:Y:S01]  /*a660*/  @P0 IMAD.MOV.U32 R13, RZ, RZ, R157.reuse ;  /* 0x000000ffff0d0224 */ /* 0x100fe200078e009d */
[----:B------:R-:W-:Y:S01]  /*a670*/  F2FP.BF16.F32.PACK_AB R119, RZ, R119 ;  /* 0x00000077ff77723e */ /* 0x000fe200000010ff */
[----:B------:R-:W-:Y:S01]  /*a680*/  FMUL R69, R69, R0 ;  /* 0x0000000045457220 */ /* 0x000fe20000400000 */
[----:B------:R-:W-:Y:S01]  /*a690*/  F2FP.BF16.F32.PACK_AB R56, RZ, R56 ;  /* 0x00000038ff38723e */ /* 0x000fe200000010ff */
        /* <DEDUP_REMOVED lines=15> */
[----:B------:R-:W-:Y:S01]  /*a790*/  @P0 STG.E.U16 desc[UR14][R2.64+0x40], R136 ;  /* 0x0000408802000986 */ /* 0x000fe2000c10150e */
        /* <DEDUP_REMOVED lines=97> */
[----:B0-----:R-:W-:Y:S01]  /*adb0*/  @P0 IMAD.MOV.U32 R12, RZ, RZ, R156 ;  /* 0x000000ffff0c0224 */ /* 0x001fe200078e009c */
[----:B------:R-:W-:Y:S01]  /*adc0*/  F2FP.BF16.F32.PACK_AB R38, RZ, R38 ;  /* 0x00000026ff26723e */ /* 0x000fe200000010ff */
[----:B------:R-:W-:Y:S01]  /*add0*/  @P0 IMAD.MOV.U32 R13, RZ, RZ, R157 ;  /* 0x000000ffff0d0224 */ /* 0x000fe200078e009d */
[----:B------:R-:W-:Y:S01]  /*ade0*/  F2FP.BF16.F32.PACK_AB R39, RZ, R39 ;  /* 0x00000027ff27723e */ /* 0x000fe200000010ff */
[----:B------:R-:W-:Y:S01]  /*adf0*/  FMUL R53, R53, R0 ;  /* 0x0000000035357220 */ /* 0x000fe20000400000 */
[----:B------:R-:W-:Y:S01]  /*ae00*/  F2FP.BF16.F32.PACK_AB R40, RZ, R40 ;  /* 0x00000028ff28723e */ /* 0x000fe200000010ff */
[-C--:B------:R-:W-:Y:S01]  /*ae10*/  FMUL R54, R54, R0.reuse ;  /* 0x0000000036367220 */ /* 0x080fe20000400000 */
[----:B------:R0:W-:Y:S01]  /*ae20*/  @P0 STG.E.U16 desc[UR14][R12.64+0x50], R142 ;  /* 0x0000508e0c000986 */ /* 0x0001e2000c10150e */
[----:B------:R-:W-:Y:S01]  /*ae30*/  ISETP.GT.AND P0, PT, R7, 0x8, P5 ;  /* 0x000000080700780c */ /* 0x000fe20002f04270 */
[----:B------:R-:W-:Y:S01]  /*ae40*/  FMUL R0, R55, R0 ;  /* 0x0000000037007220 */ /* 0x000fe20000400000 */
[----:B------:R-:W-:-:S02]  /*ae50*/  F2FP.BF16.F32.PACK_AB R41, RZ, R41 ;  /* 0x00000029ff29723e */ /* 0x000fc400000010ff */
[----:B------:R-:W-:Y:S02]  /*ae60*/  F2FP.BF16.F32.PACK_AB R42, RZ, R42 ;  /* 0x0000002aff2a723e */ /* 0x000fe400000010ff */
[----:B------:R-:W-:Y:S02]  /*ae70*/  F2FP.BF16.F32.PACK_AB R43, RZ, R43 ;  /* 0x0000002bff2b723e */ /* 0x000fe400000010ff */
[----:B------:R-:W-:Y:S02]  /*ae80*/  F2FP.BF16.F32.PACK_AB R44, RZ, R44 ;  /* 0x0000002cff2c723e */ /* 0x000fe400000010ff */
[----:B------:R-:W-:Y:S02]  /*ae90*/  F2FP.BF16.F32.PACK_AB R45, RZ, R45 ;  /* 0x0000002dff2d723e */ /* 0x000fe400000010ff */
[----:B------:R-:W-:Y:S01]  /*aea0*/  F2FP.BF16.F32.PACK_AB R46, RZ, R46 ;  /* 0x0000002eff2e723e */ /* 0x000fe200000010ff */
[----:B0-----:R-:W-:Y:S01]  /*aeb0*/  @P0 IMAD.MOV.U32 R12, RZ, RZ, R156 ;  /* 0x000000ffff0c0224 */ /* 0x001fe200078e009c */
[----:B------:R-:W-:Y:S01]  /*aec0*/  F2FP.BF16.F32.PACK_AB R47, RZ, R47 ;  /* 0x0000002fff2f723e */ /* 0x000fe200000010ff */
[----:B------:R-:W-:Y:S01]  /*aed0*/  @P0 IMAD.MOV.U32 R13, RZ, RZ, R157 ;  /* 0x000000ffff0d0224 */ /* 0x000fe200078e009d */
[----:B------:R-:W-:-:S02]  /*aee0*/  F2FP.BF16.F32.PACK_AB R48, RZ, R48 ;  /* 0x00000030ff30723e */ /* 0x000fc400000010ff */
[----:B------:R-:W-:Y:S02]  /*aef0*/  F2FP.BF16.F32.PACK_AB R49, RZ, R49 ;  /* 0x00000031ff31723e */ /* 0x000fe400000010ff */
[----:B------:R0:W-:Y:S01]  /*af00*/  @P0 STG.E.U16 desc[UR14][R12.64+0x52], R143 ;  /* 0x0000528f0c000986 */ /* 0x0001e2000c10150e */
[----:B------:R-:W-:Y:S02]  /*af10*/  ISETP.GT.AND P0, PT, R7, RZ, P3 ;  /* 0x000000ff0700720c */ /* 0x000fe40001f04270 */
[----:B------:R-:W-:Y:S02]  /*af20*/  F2FP.BF16.F32.PACK_AB R50, RZ, R50 ;  /* 0x00000032ff32723e */ /* 0x000fe400000010ff */
[----:B------:R-:W-:Y:S02]  /*af30*/  F2FP.BF16.F32.PACK_AB R51, RZ, R51 ;  /* 0x00000033ff33723e */ /* 0x000fe400000010ff */
[----:B------:R-:W-:Y:S02]  /*af40*/  F2FP.BF16.F32.PACK_AB R52, RZ, R52 ;  /* 0x00000034ff34723e */ /* 0x000fe400000010ff */
[----:B------:R-:W-:-:S02]  /*af50*/  F2FP.BF16.F32.PACK_AB R53, RZ, R53 ;  /* 0x00000035ff35723e */ /* 0x000fc400000010ff */
[----:B------:R-:W-:-:S03]  /*af60*/  F2FP.BF16.F32.PACK_AB R54, RZ, R54 ;  /* 0x00000036ff36723e */ /* 0x000fc600000010ff */
[----:B------:R-:W-:Y:S01]  /*af70*/  @P0 STG.E.U16 desc[UR14][R2.64+0x60], R144 ;  /* 0x0000609002000986 */ /* 0x000fe2000c10150e */
[----:B------:R-:W-:-:S13]  /*af80*/  ISETP.GT.AND P0, PT, R7, RZ, P1 ;  /* 0x000000ff0700720c */ /* 0x000fda0000f04270 */
[----:B------:R-:W-:Y:S01]  /*af90*/  @P0 STG.E.U16 desc[UR14][R2.64+0x62], R145 ;  /* 0x0000629102000986 */ /* 0x000fe2000c10150e */
[----:B------:R-:W-:-:S13]  /*afa0*/  ISETP.GT.AND P0, PT, R7, 0x8, P3 ;  /* 0x000000080700780c */ /* 0x000fda0001f04270 */
[----:B0-----:R-:W-:Y:S02]  /*afb0*/  @P0 IMAD.MOV.U32 R12, RZ, RZ, R156 ;  /* 0x000000ffff0c0224 */ /* 0x001fe400078e009c */
[----:B------:R-:W-:-:S05]  /*afc0*/  @P0 IMAD.MOV.U32 R13, RZ, RZ, R157 ;  /* 0x000000ffff0d0224 */ /* 0x000fca00078e009d */
[----:B------:R0:W-:Y:S01]  /*afd0*/  @P0 STG.E.U16 desc[UR14][R12.64+0x60], R146 ;  /* 0x000060920c000986 */ /* 0x0001e2000c10150e */
[----:B------:R-:W-:-:S13]  /*afe0*/  ISETP.GT.AND P0, PT, R7, 0x8, P1 ;  /* 0x000000080700780c */ /* 0x000fda0000f04270 */
[----:B0-----:R-:W-:Y:S02]  /*aff0*/  @P0 IMAD.MOV.U32 R12, RZ, RZ, R156 ;  /* 0x000000ffff0c0224 */ /* 0x001fe400078e009c */
[----:B------:R-:W-:-:S05]  /*b000*/  @P0 IMAD.MOV.U32 R13, RZ, RZ, R157 ;  /* 0x000000ffff0d0224 */ /* 0x000fca00078e009d */
[----:B------:R0:W-:Y:S01]  /*b010*/  @P0 STG.E.U16 desc[UR14][R12.64+0x62], R147 ;  /* 0x000062930c000986 */ /* 0x0001e2000c10150e */
[----:B------:R-:W-:-:S13]  /*b020*/  ISETP.GT.AND P0, PT, R7, RZ, P2 ;  /* 0x000000ff0700720c */ /* 0x000fda0001704270 */
[----:B------:R-:W-:Y:S01]  /*b030*/  @P0 STG.E.U16 desc[UR14][R2.64+0x70], R148 ;  /* 0x0000709402000986 */ /* 0x000fe2000c10150e */
[----:B------:R-:W-:-:S04]  /*b040*/  ISETP.GT.AND P0, PT, R8, 0x39, PT ;  /* 0x000000390800780c */ /* 0x000fc80003f04270 */
        /* <DEDUP_REMOVED lines=10> */
[----:B------:R-:W-:-:S05]  /*b0f0*/  IADD3 R126, P6, R17, R2, RZ ;  /* 0x00000002117e7210 */ /* 0x000fca0007fde0ff */
[----:B------:R-:W-:Y:S01]  /*b100*/  IMAD.X R127, R15, 0x1, R3, P6 ;  /* 0x000000010f7f7824 */ /* 0x000fe200030e0603 */
[----:B------:R-:W-:-:S13]  /*b110*/  ISETP.GT.AND P6, PT, R7, 0x40, P4 ;  /* 0x000000400700780c */ /* 0x000fda00027c4270 */
[----:B------:R-:W-:Y:S01]  /*b120*/  @P6 STG.E.U16 desc[UR14][R4.64], R88 ;  /* 0x0000005804006986 */ /* 0x000fe2000c10150e */
[----:B------:R-:W-:-:S05]  /*b130*/  IADD3 R120, P6, R19, R2, RZ ;  /* 0x0000000213787210 */ /* 0x000fca0007fde0ff */
[----:B------:R-:W-:Y:S01]  /*b140*/  IMAD.X R121, R15, 0x1, R3, P6 ;  /* 0x000000010f797824 */ /* 0x000fe200030e0603 */
[----:B------:R-:W-:-:S04]  /*b150*/  ISETP.GT.AND P6, PT, R8, 0x1, PT ;  /* 0x000000010800780c */ /* 0x000fc80003fc4270 */
[----:B------:R-:W-:-:S13]  /*b160*/  ISETP.GT.AND P6, PT, R7, 0x40, P6 ;  /* 0x000000400700780c */ /* 0x000fda00037c4270 */
[----:B------:R1:W-:Y:S01]  /*b170*/  @P6 STG.E.U16 desc[UR14][R20.64], R89 ;  /* 0x0000005914006986 */ /* 0x0003e2000c10150e */
[----:B0-----:R-:W-:-:S05]  /*b180*/  IADD3 R12, P6, R9, R156, RZ ;  /* 0x0000009c090c7210 */ /* 0x001fca0007fde0ff */
[----:B------:R-:W-:Y:S01]  /*b190*/  IMAD.X R13, R15, 0x1, R157, P6 ;  /* 0x000000010f0d7824 */ /* 0x000fe200030e069d */
[----:B------:R-:W-:Y:S02]  /*b1a0*/  ISETP.GT.AND P6, PT, R7, 0x48, P4 ;  /* 0x000000480700780c */ /* 0x000fe400027c4270 */
[----:B-1----:R-:W-:-:S11]  /*b1b0*/  LOP3.LUT R21, R9, 0x20, RZ, 0xfc, !PT ;  /* 0x0000002009157812 */ /* 0x002fd600078efcff */
[----:B------:R-:W-:Y:S01]  /*b1c0*/  @P6 STG.E.U16 desc[UR14][R12.64], R90 ;  /* 0x0000005a0c006986 */ /* 0x000fe2000c10150e */
[----:B------:R-:W-:-:S05]  /*b1d0*/  IADD3 R88, P6, R11, R156, RZ ;  /* 0x0000009c0b587210 */ /* 0x000fca0007fde0ff */
[----:B------:R-:W-:Y:S01]  /*b1e0*/  IMAD.X R89, R15, 0x1, R157, P6 ;  /* 0x000000010f597824 */ /* 0x000fe200030e069d */
[----:B------:R-:W-:-:S04]  /*b1f0*/  ISETP.GT.AND P6, PT, R8, 0x1, PT ;  /* 0x000000010800780c */ /* 0x000fc80003fc4270 */
[----:B------:R-:W-:-:S13]  /*b200*/  ISETP.GT.AND P6, PT, R7, 0x48, P6 ;  /* 0x000000480700780c */ /* 0x000fda00037c4270 */
[----:B------:R0:W-:Y:S01]  /*b210*/  @P6 STG.E.U16 desc[UR14][R88.64], R91 ;  /* 0x0000005b58006986 */ /* 0x0001e2000c10150e */
[----:B------:R-:W-:-:S05]  /*b220*/  IADD3 R124, P6, R21, R2, RZ ;  /* 0x00000002157c7210 */ /* 0x000fca0007fde0ff */
[----:B------:R-:W-:Y:S01]  /*b230*/  IMAD.X R125, R15, 0x1, R3, P6 ;  /* 0x000000010f7d7824 */ /* 0x000fe200030e0603 */
[----:B------:R-:W-:-:S04]  /*b240*/  ISETP.GT.AND P6, PT, R8, 0x8, PT ;  /* 0x000000080800780c */ /* 0x000fc80003fc4270 */
[----:B------:R-:W-:Y:S02]  /*b250*/  ISETP.GT.AND P6, PT, R7, 0x40, P6 ;  /* 0x000000400700780c */ /* 0x000fe400037c4270 */
[----:B0-----:R-:W-:-:S11]  /*b260*/  LOP3.LUT R89, R9, 0x30, RZ, 0xfc, !PT ;  /* 0x0000003009597812 */ /* 0x001fd600078efcff */
[----:B------:R0:W-:Y:S01]  /*b270*/  @P6 STG.E.U16 desc[UR14][R126.64], R92 ;  /* 0x0000005c7e006986 */ /* 0x0001e2000c10150e */
        /* <DEDUP_REMOVED lines=8> */
[----:B------:R-:W-:-:S13]  /*b300*/  ISETP.GT.AND P6, PT, R7, 0x48, P6 ;  /* 0x000000480700780c */ /* 0x000fda00037c4270 */
[----:B------:R2:W-:Y:S01]  /*b310*/  @P6 STG.E.U16 desc[UR14][R90.64], R94 ;  /* 0x0000005e5a006986 */ /* 0x0005e2000c10150e */
[----:B0-----:R-:W-:-:S05]  /*b320*/  IADD3 R92, P6, R19, R156, RZ ;  /* 0x0000009c135c7210 */ /* 0x001fca0007fde0ff */
[----:B-1----:R-:W-:Y:S01]  /*b330*/  IMAD.X R93, R15, 0x1, R157, P6 ;  /* 0x000000010f5d7824 */ /* 0x002fe200030e069d */
[----:B------:R-:W-:-:S04]  /*b340*/  ISETP.GT.AND P6, PT, R8, 0x9, PT ;  /* 0x000000090800780c */ /* 0x000fc80003fc4270 */
[----:B------:R-:W-:Y:S02]  /*b350*/  ISETP.GT.AND P6, PT, R7, 0x48, P6 ;  /* 0x000000480700780c */ /* 0x000fe400037c4270 */
[----:B--2---:R-:W-:-:S11]  /*b360*/  LOP3.LUT R91, R9, 0x32, RZ, 0xfc, !PT ;  /* 0x00000032095b7812 */ /* 0x004fd600078efcff */
        /* <DEDUP_REMOVED lines=84> */
[----:B------:R-:W-:Y:S02]  /*b8b0*/  ISETP.GT.AND P6, PT, R7, 0x48, P5 ;  /* 0x000000480700780c */ /* 0x000fe40002fc4270 */
[----:B--2---:R-:W-:Y:S02]  /*b8c0*/  LOP3.LUT R107, R9, 0x72, RZ, 0xfc, !PT ;  /* 0x00000072096b7812 */ /* 0x004fe400078efcff */
[----:B------:R-:W-:-:S09]  /*b8d0*/  PRMT R6, R56, 0x7610, R6 ;  /* 0x0000761038067816 */ /* 0x000fd20000000006 */
[----:B------:R0:W-:Y:S01]  /*b8e0*/  @P6 STG.E.U16 desc[UR14][R108.64], R111 ;  /* 0x0000006f6c006986 */ /* 0x0001e2000c10150e */
[----:B------:R-:W-:-:S05]  /*b8f0*/  IADD3 R110, P6, R105, R2, RZ ;  /* 0x00000002696e7210 */ /* 0x000fca0007fde0ff */
[----:B0-----:R-:W-:Y:S01]  /*b900*/  IMAD.X R111, R15, 0x1, R3, P6 ;  /* 0x000000010f6f7824 */ /* 0x001fe200030e0603 */
[----:B------:R-:W-:-:S13]  /*b910*/  ISETP.GT.AND P6, PT, R7, 0x40, P3 ;  /* 0x000000400700780c */ /* 0x000fda0001fc4270 */
[----:B------:R0:W-:Y:S01]  /*b920*/  @P6 STG.E.U16 desc[UR14][R124.64], R112 ;  /* 0x000000707c006986 */ /* 0x0001e2000c10150e */
[----:B------:R-:W-:-:S05]  /*b930*/  IADD3 R120, P6, R107, R2, RZ ;  /* 0x000000026b787210 */ /* 0x000fca0007fde0ff */
[----:B------:R-:W-:Y:S01]  /*b940*/  IMAD.X R121, R15, 0x1, R3, P6 ;  /* 0x000000010f797824 */ /* 0x000fe200030e0603 */
        /* <DEDUP_REMOVED lines=10> */
[----:B0-----:R-:W-:-:S05]  /*b9f0*/  IADD3 R112, P6, R105, R156, RZ ;  /* 0x0000009c69707210 */ /* 0x001fca0007fde0ff */
[----:B-1----:R-:W-:Y:S01]  /*ba00*/  IMAD.X R113, R15, 0x1, R157, P6 ;  /* 0x000000010f717824 */ /* 0x002fe200030e069d */
[----:B------:R-:W-:-:S13]  /*ba10*/  ISETP.GT.AND P6, PT, R7, 0x40, P2 ;  /* 0x000000400700780c */ /* 0x000fda00017c4270 */
[----:B------:R0:W-:Y:S01]  /*ba20*/  @P6 STG.E.U16 desc[UR14][R110.64], R116 ;  /* 0x000000746e006986 */ /* 0x0001e2000c10150e */
[----:B--2---:R-:W-:-:S05]  /*ba30*/  IADD3 R114, P6, R107, R156, RZ ;  /* 0x0000009c6b727210 */ /* 0x004fca0007fde0ff */
[----:B---3--:R-:W-:Y:S01]  /*ba40*/  IMAD.X R115, R15, 0x1, R157, P6 ;  /* 0x000000010f737824 */ /* 0x008fe200030e069d */
        /* <DEDUP_REMOVED lines=9> */
[----:B------:R-:W-:Y:S01]  /*bae0*/  @P6 STG.E.U16 desc[UR14][R114.64], R119 ;  /* 0x0000007772006986 */ /* 0x000fe2000c10150e */
[----:B0-----:R-:W-:-:S05]  /*baf0*/  IADD3 R116, P6, R17, R4, RZ ;  /* 0x0000000411747210 */ /* 0x001fca0007fde0ff */
[----:B-1----:R-:W-:Y:S01]  /*bb00*/  IMAD.X R117, R15, 0x1, R5, P6 ;  /* 0x000000010f757824 */ /* 0x002fe200030e0605 */
[----:B------:R-:W-:-:S13]  /*bb10*/  ISETP.GT.AND P6, PT, R7, 0x80, P4 ;  /* 0x000000800700780c */ /* 0x000fda00027c4270 */
[----:B------:R0:W-:Y:S01]  /*bb20*/  @P6 STG.E.U16 desc[UR14][R2.64], R6 ;  /* 0x0000000602006986 */ /* 0x0001e2000c10150e */
[----:B--2---:R-:W-:-:S05]  /*bb30*/  IADD3 R112, P6, R19, R4, RZ ;  /* 0x0000000413707210 */ /* 0x004fca0007fde0ff */
[----:B------:R-:W-:Y:S01]  /*bb40*/  IMAD.X R113, R15, 0x1, R5, P6 ;  /* 0x000000010f717824 */ /* 0x000fe200030e0605 */
[----:B------:R-:W-:-:S04]  /*bb50*/  ISETP.GT.AND P6, PT, R8, 0x1, PT ;  /* 0x000000010800780c */ /* 0x000fc80003fc4270 */
[----:B------:R-:W-:Y:S02]  /*bb60*/  ISETP.GT.AND P6, PT, R7, 0x80, P6 ;  /* 0x000000800700780c */ /* 0x000fe400037c4270 */
[----:B0-----:R-:W-:-:S11]  /*bb70*/  PRMT R6, R62, 0x7610, R6 ;  /* 0x000076103e067816 */ /* 0x001fd60000000006 */
[----:B------:R0:W-:Y:S01]  /*bb80*/  @P6 STG.E.U16 desc[UR14][R108.64], R57 ;  /* 0x000000396c006986 */ /* 0x0001e2000c10150e */
[----:B------:R-:W-:-:S05]  /*bb90*/  IADD3 R56, P6, R9, R12, RZ ;  /* 0x0000000c09387210 */ /* 0x000fca0007fde0ff */
[----:B0-----:R-:W-:Y:S01]  /*bba0*/  IMAD.X R57, R15, 0x1, R13, P6 ;  /* 0x000000010f397824 */ /* 0x001fe200030e060d */
[----:B------:R-:W-:-:S13]  /*bbb0*/  ISETP.GT.AND P6, PT, R7, 0x88, P4 ;  /* 0x000000880700780c */ /* 0x000fda00027c4270 */
        /* <DEDUP_REMOVED lines=19> */
[----:B------:R-:W-:-:S13]  /*bcf0*/  ISETP.GT.AND P6, PT, R7, 0x88, P6 ;  /* 0x000000880700780c */ /* 0x000fda00037c4270 */
[----:B------:R-:W-:Y:S01]  /*bd00*/  @P6 STG.E.U16 desc[UR14][R58.64], R6 ;  /* 0x000000063a006986 */ /* 0x000fe2000c10150e */
[----:B--2---:R-:W-:-:S05]  /*bd10*/  IADD3 R60, P6, R19, R12, RZ ;  /* 0x0000000c133c7210 */ /* 0x004fca0007fde0ff */
[----:B---3--:R-:W-:Y:S01]  /*bd20*/  IMAD.X R61, R15, 0x1, R13, P6 ;  /* 0x000000010f3d7824 */ /* 0x008fe200030e060d */
[----:B------:R-:W-:-:S04]  /*bd30*/  ISETP.GT.AND P6, PT, R8, 0x9, PT ;  /* 0x000000090800780c */ /* 0x000fc80003fc4270 */
[----:B------:R-:W-:-:S13]  /*bd40*/  ISETP.GT.AND P6, PT, R7, 0x88, P6 ;  /* 0x000000880700780c */ /* 0x000fda00037c4270 */
[----:B------:R0:W-:Y:S01]  /*bd50*/  @P6 STG.E.U16 desc[UR14][R60.64], R63 ;  /* 0x0000003f3c006986 */ /* 0x0001e2000c10150e */
[----:B------:R-:W-:-:S05]  /*bd60*/  IADD3 R62, P6, R89, R4, RZ ;  /* 0x00000004593e7210 */ /* 0x000fca0007fde0ff */
[----:B0-----:R-:W-:Y:S01]  /*bd70*/  IMAD.X R63, R15, 0x1, R5, P6 ;  /* 0x000000010f3f7824 */ /* 0x001fe200030e0605 */
        /* <DEDUP_REMOVED lines=22> */
[----:B------:R0:W-:Y:S01]  /*bee0*/  @P6 STG.E.U16 desc[UR14][R62.64], R68 ;  /* 0x000000443e006986 */ /* 0x0001e2000c10150e */
[----:B--2---:R-:W-:-:S05]  /*bef0*/  IADD3 R66, P6, R95, R4, RZ ;  /* 0x000000045f427210 */ /* 0x004fca0007fde0ff */
[----:B---3--:R-:W-:Y:S01]  /*bf00*/  IMAD.X R67, R15, 0x1, R5, P6 ;  /* 0x000000010f437824 */ /* 0x008fe200030e0605 */
        /* <DEDUP_REMOVED lines=14> */
[----:B------:R-:W-:Y:S01]  /*bff0*/  IMAD.X R63, R15, 0x1, R5, P6 ;  /* 0x000000010f3f7824 */ /* 0x000fe200030e0605 */
[----:B------:R-:W-:-:S04]  /*c000*/  ISETP.GT.AND P6, PT, R8, 0x20, PT ;  /* 0x000000200800780c */ /* 0x000fc80003fc4270 */
[----:B------:R-:W-:-:S13]  /*c010*/  ISETP.GT.AND P6, PT, R7, 0x80, P6 ;  /* 0x000000800700780c */ /* 0x000fda00037c4270 */
[----:B------:R0:W-:Y:S01]  /*c020*/  @P6 STG.E.U16 desc[UR14][R64.64], R72 ;  /* 0x0000004840006986 */ /* 0x0001e2000c10150e */
[----:B------:R-:W-:-:S05]  /*c030*/  IADD3 R68, P6, R99, R4, RZ ;  /* 0x0000000463447210 */ /* 0x000fca0007fde0ff */
[----:B-1----:R-:W-:Y:S01]  /*c040*/  IMAD.X R69, R15, 0x1, R5, P6 ;  /* 0x000000010f457824 */ /* 0x002fe200030e0605 */
[----:B------:R-:W-:-:S04]  /*c050*/  ISETP.GT.AND P6, PT, R8, 0x21, PT ;  /* 0x000000210800780c */ /* 0x000fc80003fc4270 */
[----:B------:R-:W-:-:S13]  /*c060*/  ISETP.GT.AND P6, PT, R7, 0x80, P6 ;  /* 0x000000800700780c */ /* 0x000fda00037c4270 */
[----:B------:R1:W-:Y:S01]  /*c070*/  @P6 STG.E.U16 desc[UR14][R66.64], R73 ;  /* 0x0000004942006986 */ /* 0x0003e2000c10150e */
[----:B--2---:R-:W-:-:S05]  /*c080*/  IADD3 R58, P6, R93, R12, RZ ;  /* 0x0000000c5d3a7210 */ /* 0x004fca0007fde0ff */
[----:B------:R-:W-:Y:S01]  /*c090*/  IMAD.X R59, R15, 0x1, R13, P6 ;  /* 0x000000010f3b7824 */ /* 0x000fe200030e060d */
[----:B------:R-:W-:-:S04]  /*c0a0*/  ISETP.GT.AND P6, PT, R8, 0x20, PT ;  /* 0x000000200800780c */ /* 0x000fc80003fc4270 */
[----:B------:R-:W-:-:S13]  /*c0b0*/  ISETP.GT.AND P6, PT, R7, 0x88, P6 ;  /* 0x000000880700780c */ /* 0x000fda00037c4270 */
[----:B------:R2:W-:Y:S01]  /*c0c0*/  @P6 STG.E.U16 desc[UR14][R58.64], R74 ;  /* 0x0000004a3a006986 */ /* 0x0005e2000c10150e */
[----:B---3--:R-:W-:-:S05]  /*c0d0*/  IADD3 R60, P6, R95, R12, RZ ;  /* 0x0000000c5f3c7210 */ /* 0x008fca0007fde0ff */
        /* <DEDUP_REMOVED lines=9> */
[----:B-1----:R-:W-:-:S05]  /*c170*/  IADD3 R66, P6, R103, R4, RZ ;  /* 0x0000000467427210 */ /* 0x002fca0007fde0ff */
[----:B------:R-:W-:Y:S01]  /*c180*/  IMAD.X R67, R15, 0x1, R5, P6 ;  /* 0x000000010f437824 */ /* 0x000fe200030e0605 */
        /* <DEDUP_REMOVED lines=9> */
[----:B------:R-:W-:-:S13]  /*c220*/  ISETP.GT.AND P6, PT, R7, 0x88, P5 ;  /* 0x000000880700780c */ /* 0x000fda0002fc4270 */
[----:B------:R3:W-:Y:S01]  /*c230*/  @P6 STG.E.U16 desc[UR14][R60.64], R79 ;  /* 0x0000004f3c006986 */ /* 0x0007e2000c10150e */
[----:B0-----:R-:W-:-:S05]  /*c240*/  IADD3 R62, P6, R105, R4, RZ ;  /* 0x00000004693e7210 */ /* 0x001fca0007fde0ff */
[----:B------:R-:W-:Y:S01]  /*c250*/  IMAD.X R63, R15, 0x1, R5, P6 ;  /* 0x000000010f3f7824 */ /* 0x000fe200030e0605 */
[----:B------:R-:W-:-:S13]  /*c260*/  ISETP.GT.AND P6, PT, R7, 0x80, P3 ;  /* 0x000000800700780c */ /* 0x000fda0001fc4270 */
[----:B------:R-:W-:Y:S01]  /*c270*/  @P6 STG.E.U16 desc[UR14][R64.64], R80 ;  /* 0x0000005040006986 */ /* 0x000fe2000c10150e */
[----:B-1----:R-:W-:-:S05]  /*c280*/  IADD3 R68, P6, R107, R4, RZ ;  /* 0x000000046b447210 */ /* 0x002fca0007fde0ff */
[----:B------:R-:W-:Y:S01]  /*c290*/  IMAD.X R69, R15, 0x1, R5, P6 ;  /* 0x000000010f457824 */ /* 0x000fe200030e0605 */
[----:B------:R-:W-:-:S13]  /*c2a0*/  ISETP.GT.AND P6, PT, R7, 0x80, P1 ;  /* 0x000000800700780c */ /* 0x000fda0000fc4270 */
[----:B------:R-:W-:Y:S01]  /*c2b0*/  @P6 STG.E.U16 desc[UR14][R66.64], R81 ;  /* 0x0000005142006986 */ /* 0x000fe2000c10150e */
[----:B------:R-:W-:-:S05]  /*c2c0*/  IADD3 R4, P6, R101, R12, RZ ;  /* 0x0000000c65047210 */ /* 0x000fca0007fde0ff */
[----:B------:R-:W-:Y:S01]  /*c2d0*/  IMAD.X R5, R15, 0x1, R13, P6 ;  /* 0x000000010f057824 */ /* 0x000fe200030e060d */
[----:B------:R-:W-:-:S13]  /*c2e0*/  ISETP.GT.AND P6, PT, R7, 0x88, P3 ;  /* 0x000000880700780c */ /* 0x000fda0001fc4270 */
[----:B------:R0:W-:Y:S01]  /*c2f0*/  @P6 STG.E.U16 desc[UR14][R4.64], R82 ;  /* 0x0000005204006986 */ /* 0x0001e2000c10150e */
[----:B--2---:R-:W-:-:S05]  /*c300*/  IADD3 R58, P6, R103, R12, RZ ;  /* 0x0000000c673a7210 */ /* 0x004fca0007fde0ff */
[----:B------:R-:W-:Y:S01]  /*c310*/  IMAD.X R59, R15, 0x1, R13, P6 ;  /* 0x000000010f3b7824 */ /* 0x000fe200030e060d */
        /* <DEDUP_REMOVED lines=10> */
[----:B------:R-:W-:-:S05]  /*c3c0*/  IADD3 R12, P6, R9, R2, RZ ;  /* 0x00000002090c7210 */ /* 0x000fca0007fde0ff */
[----:B------:R-:W-:Y:S01]  /*c3d0*/  IMAD.X R13, R15, 0x1, R3, P6 ;  /* 0x000000010f0d7824 */ /* 0x000fe200030e0603 */
        /* <DEDUP_REMOVED lines=8> */
[C---:B------:R-:W-:Y:S02]  /*c460*/  ISETP.GT.AND P6, PT, R7.reuse, 0xc0, P4 ;  /* 0x000000c00700780c */ /* 0x040fe400027c4270 */
[----:B------:R-:W-:-:S11]  /*c470*/  ISETP.GT.AND P4, PT, R7, 0xc8, P4 ;  /* 0x000000c80700780c */ /* 0x000fd60002784270 */
        /* <DEDUP_REMOVED lines=8> */
[----:B------:R-:W-:-:S04]  /*c500*/  ISETP.GT.AND P6, PT, R8, 0x1, PT ;  /* 0x000000010800780c */ /* 0x000fc80003fc4270 */
[----:B------:R1:W-:Y:S01]  /*c510*/  @P4 STG.E.U16 desc[UR14][R4.64], R26 ;  /* 0x0000001a04004986 */ /* 0x0003e2000c10150e */
[----:B------:R-:W-:-:S05]  /*c520*/  IADD3 R10, P4, R11, R56, RZ ;  /* 0x000000380b0a7210 */ /* 0x000fca0007f9e0ff */
[----:B------:R-:W-:Y:S01]  /*c530*/  IMAD.X R11, R15, 0x1, R57, P4 ;  /* 0x000000010f0b7824 */ /* 0x000fe200020e0639 */
[----:B------:R-:W-:Y:S02]  /*c540*/  ISETP.GT.AND P4, PT, R7, 0xc8, P6 ;  /* 0x000000c80700780c */ /* 0x000fe40003784270 */
[----:B------:R-:W-:-:S11]  /*c550*/  ISETP.GT.AND P6, PT, R8, 0x8, PT ;  /* 0x000000080800780c */ /* 0x000fd60003fc4270 */
[----:B------:R3:W-:Y:S01]  /*c560*/  @P4 STG.E.U16 desc[UR14][R10.64], R27 ;  /* 0x0000001b0a004986 */ /* 0x0007e2000c10150e */
[----:B--2---:R-:W-:-:S05]  /*c570*/  IADD3 R12, P4, R21, R2, RZ ;  /* 0x00000002150c7210 */ /* 0x004fca0007f9e0ff */
[----:B------:R-:W-:Y:S01]  /*c580*/  IMAD.X R13, R15, 0x1, R3, P4 ;  /* 0x000000010f0d7824 */ /* 0x000fe200020e0603 */
[----:B------:R-:W-:Y:S02]  /*c590*/  ISETP.GT.AND P4, PT, R7, 0xc0, P6 ;  /* 0x000000c00700780c */ /* 0x000fe40003784270 */
[----:B------:R-:W-:-:S11]  /*c5a0*/  ISETP.GT.AND P6, PT, R8, 0x9, PT ;  /* 0x000000090800780c */ /* 0x000fd60003fc4270 */
[----:B------:R-:W-:Y:S01]  /*c5b0*/  @P4 STG.E.U16 desc[UR14][R62.64], R28 ;  /* 0x0000001c3e004986 */ /* 0x000fe2000c10150e */
[----:B------:R-:W-:-:S05]  /*c5c0*/  IADD3 R24, P4, R23, R2, RZ ;  /* 0x0000000217187210 */ /* 0x000fca0007f9e0ff */
[----:B0-----:R-:W-:Y:S01]  /*c5d0*/  IMAD.X R25, R15, 0x1, R3, P4 ;  /* 0x000000010f197824 */ /* 0x001fe200020e0603 */
[----:B------:R-:W-:-:S13]  /*c5e0*/  ISETP.GT.AND P4, PT, R7, 0xc0, P6 ;  /* 0x000000c00700780c */ /* 0x000fda0003784270 */
[----:B------:R-:W-:Y:S01]  /*c5f0*/  @P4 STG.E.U16 desc[UR14][R60.64], R29 ;  /* 0x0000001d3c004986 */ /* 0x000fe2000c10150e */
[----:B-1----:R-:W-:-:S05]  /*c600*/  IADD3 R4, P4, R17, R56, RZ ;  /* 0x0000003811047210 */ /* 0x002fca0007f9e0ff */
[----:B------:R-:W-:Y:S01]  /*c610*/  IMAD.X R5, R15, 0x1, R57, P4 ;  /* 0x000000010f057824 */ /* 0x000fe200020e0639 */
[----:B------:R-:W-:-:S04]  /*c620*/  ISETP.GT.AND P4, PT, R8, 0x8, PT ;  /* 0x000000080800780c */ /* 0x000fc80003f84270 */
[----:B------:R-:W-:-:S13]  /*c630*/  ISETP.GT.AND P4, PT, R7, 0xc8, P4 ;  /* 0x000000c80700780c */ /* 0x000fda0002784270 */
[----:B------:R0:W-:Y:S01]  /*c640*/  @P4 STG.E.U16 desc[UR14][R4.64], R30 ;  /* 0x0000001e04004986 */ /* 0x0001e2000c10150e */
[----:B---3--:R-:W-:-:S05]  /*c650*/  IADD3 R10, P4, R19, R56, RZ ;  /* 0x00000038130a7210 */ /* 0x008fca0007f9e0ff */
[----:B------:R-:W-:Y:S01]  /*c660*/  IMAD.X R11, R15, 0x1, R57, P4 ;  /* 0x000000010f0b7824 */ /* 0x000fe200020e0639 */
[----:B------:R-:W-:Y:S02]  /*c670*/  ISETP.GT.AND P4, PT, R7, 0xc8, P6 ;  /* 0x000000c80700780c */ /* 0x000fe40003784270 */
[----:B------:R-:W-:-:S11]  /*c680*/  ISETP.GT.AND P6, PT, R8, 0x10, PT ;  /* 0x000000100800780c */ /* 0x000fd60003fc4270 */
[----:B------:R1:W-:Y:S01]  /*c690*/  @P4 STG.E.U16 desc[UR14][R10.64], R31 ;  /* 0x0000001f0a004986 */ /* 0x0003e2000c10150e */
[----:B------:R-:W-:-:S05]  /*c6a0*/  IADD3 R16, P4, R89, R2, RZ ;  /* 0x0000000259107210 */ /* 0x000fca0007f9e0ff */
[----:B------:R-:W-:Y:S01]  /*c6b0*/  IMAD.X R17, R15, 0x1, R3, P4 ;  /* 0x000000010f117824 */ /* 0x000fe200020e0603 */
[----:B------:R-:W-:Y:S02]  /*c6c0*/  ISETP.GT.AND P4, PT, R7, 0xc0, P6 ;  /* 0x000000c00700780c */ /* 0x000fe40003784270 */
[----:B------:R-:W-:-:S11]  /*c6d0*/  ISETP.GT.AND P6, PT, R8, 0x11, PT ;  /* 0x000000110800780c */ /* 0x000fd60003fc4270 */
[----:B------:R2:W-:Y:S01]  /*c6e0*/  @P4 STG.E.U16 desc[UR14][R12.64], R32 ;  /* 0x000000200c004986 */ /* 0x0005e2000c10150e */
[----:B------:R-:W-:-:S05]  /*c6f0*/  IADD3 R18, P4, R91, R2, RZ ;  /* 0x000000025b127210 */ /* 0x000fca0007f9e0ff */
[----:B------:R-:W-:Y:S01]  /*c700*/  IMAD.X R19, R15, 0x1, R3, P4 ;  /* 0x000000010f137824 */ /* 0x000fe200020e0603 */
[----:B------:R-:W-:-:S13]  /*c710*/  ISETP.GT.AND P4, PT, R7, 0xc0, P6 ;  /* 0x000000c00700780c */ /* 0x000fda0003784270 */
[----:B------:R-:W-:Y:S01]  /*c720*/  @P4 STG.E.U16 desc[UR14][R24.64], R33 ;  /* 0x0000002118004986 */ /* 0x000fe2000c10150e */
[----:B0-----:R-:W-:-:S05]  /*c730*/  IADD3 R4, P4, R21, R56, RZ ;  /* 0x0000003815047210 */ /* 0x001fca0007f9e0ff */
[----:B------:R-:W-:Y:S01]  /*c740*/  IMAD.X R5, R15, 0x1, R57, P4 ;  /* 0x000000010f057824 */ /* 0x000fe200020e0639 */
[----:B------:R-:W-:-:S04]  /*c750*/  ISETP.GT.AND P4, PT, R8, 0x10, PT ;  /* 0x000000100800780c */ /* 0x000fc80003f84270 */
[----:B------:R-:W-:-:S13]  /*c760*/  ISETP.GT.AND P4, PT, R7, 0xc8, P4 ;  /* 0x000000c80700780c */ /* 0x000fda0002784270 */
[----:B------:R0:W-:Y:S01]  /*c770*/  @P4 STG.E.U16 desc[UR14][R4.64], R34 ;  /* 0x0000002204004986 */ /* 0x0001e2000c10150e */
[----:B-1----:R-:W-:-:S05]  /*c780*/  IADD3 R10, P4, R23, R56, RZ ;  /* 0x00000038170a7210 */ /* 0x002fca0007f9e0ff */
        /* <DEDUP_REMOVED lines=28> */
[----:B0-----:R-:W-:-:S05]  /*c950*/  IADD3 R4, P4, R95, R56, RZ ;  /* 0x000000385f047210 */ /* 0x001fca0007f9e0ff */
[----:B------:R-:W-:Y:S01]  /*c960*/  IMAD.X R5, R15, 0x1, R57, P4 ;  /* 0x000000010f057824 */ /* 0x000fe200020e0639 */
[----:B------:R-:W-:-:S13]  /*c970*/  ISETP.GT.AND P4, PT, R7, 0xc0, P6 ;  /* 0x000000c00700780c */ /* 0x000fda0003784270 */
[----:B------:R-:W-:Y:S01]  /*c980*/  @P4 STG.E.U16 desc[UR14][R20.64], R41 ;  /* 0x0000002914004986 */ /* 0x000fe2000c10150e */
[----:B------:R-:W-:-:S04]  /*c990*/  ISETP.GT.AND P4, PT, R8, 0x20, PT ;  /* 0x000000200800780c */ /* 0x000fc80003f84270 */
[----:B------:R-:W-:-:S13]  /*c9a0*/  ISETP.GT.AND P4, PT, R7, 0xc8, P4 ;  /* 0x000000c80700780c */ /* 0x000fda0002784270 */
[----:B------:R-:W-:Y:S01]  /*c9b0*/  @P4 STG.E.U16 desc[UR14][R16.64], R42 ;  /* 0x0000002a10004986 */ /* 0x000fe2000c10150e */
[----:B------:R-:W-:Y:S02]  /*c9c0*/  ISETP.GT.AND P4, PT, R7, 0xc8, P6 ;  /* 0x000000c80700780c */ /* 0x000fe40003784270 */
[----:B------:R-:W-:-:S11]  /*c9d0*/  ISETP.GT.AND P6, PT, R8, 0x28, PT ;  /* 0x000000280800780c */ /* 0x000fd60003fc4270 */
[----:B------:R0:W-:Y:S01]  /*c9e0*/  @P4 STG.E.U16 desc[UR14][R4.64], R43 ;  /* 0x0000002b04004986 */ /* 0x0001e2000c10150e */
[----:B------:R-:W-:-:S05]  /*c9f0*/  IADD3 R8, P4, R97, R2, RZ ;  /* 0x0000000261087210 */ /* 0x000fca0007f9e0ff */
[----:B------:R-:W-:Y:S01]  /*ca00*/  IMAD.X R9, R15, 0x1, R3, P4 ;  /* 0x000000010f097824 */ /* 0x000fe200020e0603 */
[C---:B------:R-:W-:Y:S02]  /*ca10*/  ISETP.GT.AND P4, PT, R7.reuse, 0xc0, P6 ;  /* 0x000000c00700780c */ /* 0x040fe40003784270 */
[----:B------:R-:W-:-:S11]  /*ca20*/  ISETP.GT.AND P6, PT, R7, 0xc8, P6 ;  /* 0x000000c80700780c */ /* 0x000fd600037c4270 */
[----:B------:R2:W-:Y:S01]  /*ca30*/  @P4 STG.E.U16 desc[UR14][R8.64], R44 ;  /* 0x0000002c08004986 */ /* 0x0005e2000c10150e */
[----:B-1----:R-:W-:-:S05]  /*ca40*/  IADD3 R10, P4, R99, R2, RZ ;  /* 0x00000002630a7210 */ /* 0x002fca0007f9e0ff */
[----:B------:R-:W-:Y:S01]  /*ca50*/  IMAD.X R11, R15, 0x1, R3, P4 ;  /* 0x000000010f0b7824 */ /* 0x000fe200020e0603 */
[C---:B------:R-:W-:Y:S02]  /*ca60*/  ISETP.GT.AND P4, PT, R7.reuse, 0xc0, P5 ;  /* 0x000000c00700780c */ /* 0x040fe40002f84270 */
[----:B------:R-:W-:-:S11]  /*ca70*/  ISETP.GT.AND P5, PT, R7, 0xc8, P5 ;  /* 0x000000c80700780c */ /* 0x000fd60002fa4270 */
[----:B------:R1:W-:Y:S01]  /*ca80*/  @P4 STG.E.U16 desc[UR14][R10.64], R45 ;  /* 0x0000002d0a004986 */ /* 0x0003e2000c10150e */
[----:B0-----:R-:W-:-:S05]  /*ca90*/  IADD3 R4, P4, R97, R56, RZ ;  /* 0x0000003861047210 */ /* 0x001fca0007f9e0ff */
[----:B------:R-:W-:Y:S01]  /*caa0*/  IMAD.X R5, R15, 0x1, R57, P4 ;  /* 0x000000010f057824 */ /* 0x000fe200020e0639 */
[----:B--2---:R-:W-:-:S04]  /*cab0*/  IADD3 R8, P4, R99, R56, RZ ;  /* 0x0000003863087210 */ /* 0x004fc80007f9e0ff */
[----:B------:R0:W-:Y:S01]  /*cac0*/  @P6 STG.E.U16 desc[UR14][R4.64], R46 ;  /* 0x0000002e04006986 */ /* 0x0001e2000c10150e */
[----:B------:R-:W-:Y:S01]  /*cad0*/  IMAD.X R9, R15, 0x1, R57, P4 ;  /* 0x000000010f097824 */ /* 0x000fe200020e0639 */
[----:B-1----:R-:W-:Y:S02]  /*cae0*/  IADD3 R10, P6, R101, R2, RZ ;  /* 0x00000002650a7210 */ /* 0x002fe40007fde0ff */
[C---:B------:R-:W-:Y:S02]  /*caf0*/  ISETP.GT.AND P4, PT, R7.reuse, 0xc0, P1 ;  /* 0x000000c00700780c */ /* 0x040fe40000f84270 */
[----:B------:R1:W-:Y:S01]  /*cb00*/  @P5 STG.E.U16 desc[UR14][R8.64], R47 ;  /* 0x0000002f08005986 */ /* 0x0003e2000c10150e */
[----:B------:R-:W-:Y:S01]  /*cb10*/  ISETP.GT.AND P5, PT, R7, 0xc0, P3 ;  /* 0x000000c00700780c */ /* 0x000fe20001fa4270 */
[----:B------:R-:W-:Y:S01]  /*cb20*/  IMAD.X R11, R15, 0x1, R3, P6 ;  /* 0x000000010f0b7824 */ /* 0x000fe200030e0603 */
[C---:B------:R-:W-:Y:S02]  /*cb30*/  ISETP.GT.AND P3, PT, R7.reuse, 0xc8, P3 ;  /* 0x000000c80700780c */ /* 0x040fe40001f64270 */
[----:B------:R-:W-:-:S02]  /*cb40*/  ISETP.GT.AND P1, PT, R7, 0xc8, P1 ;  /* 0x000000c80700780c */ /* 0x000fc40000f24270 */
[----:B0-----:R-:W-:-:S05]  /*cb50*/  IADD3 R4, P6, R103, R2, RZ ;  /* 0x0000000267047210 */ /* 0x001fca0007fde0ff */
[----:B------:R-:W-:Y:S01]  /*cb60*/  IMAD.X R5, R15, 0x1, R3, P6 ;  /* 0x000000010f057824 */ /* 0x000fe200030e0603 */
[-C--:B------:R-:W-:Y:S01]  /*cb70*/  IADD3 R12, P6, R103, R56.reuse, RZ ;  /* 0x00000038670c7210 */ /* 0x080fe20007fde0ff */
[----:B------:R-:W-:Y:S01]  /*cb80*/  @P5 STG.E.U16 desc[UR14][R10.64], R48 ;  /* 0x000000300a005986 */ /* 0x000fe2000c10150e */
[----:B-1----:R-:W-:-:S03]  /*cb90*/  IADD3 R8, P5, R101, R56, RZ ;  /* 0x0000003865087210 */ /* 0x002fc60007fbe0ff */
[C-C-:B------:R-:W-:Y:S01]  /*cba0*/  IMAD.X R13, R15.reuse, 0x1, R57.reuse, P6 ;  /* 0x000000010f0d7824 */ /* 0x140fe200030e0639 */
[----:B------:R0:W-:Y:S01]  /*cbb0*/  @P4 STG.E.U16 desc[UR14][R4.64], R49 ;  /* 0x0000003104004986 */ /* 0x0001e2000c10150e */
[----:B------:R-:W-:Y:S01]  /*cbc0*/  IMAD.X R9, R15, 0x1, R57, P5 ;  /* 0x000000010f097824 */ /* 0x000fe200028e0639 */
[C---:B------:R-:W-:Y:S02]  /*cbd0*/  ISETP.GT.AND P4, PT, R7.reuse, 0xc0, P2 ;  /* 0x000000c00700780c */ /* 0x040fe40001784270 */
[C---:B------:R-:W-:Y:S02]  /*cbe0*/  ISETP.GT.AND P5, PT, R7.reuse, 0xc0, P0 ;  /* 0x000000c00700780c */ /* 0x040fe400007a4270 */
[C---:B------:R-:W-:Y:S01]  /*cbf0*/  ISETP.GT.AND P2, PT, R7.reuse, 0xc8, P2 ;  /* 0x000000c80700780c */ /* 0x040fe20001744270 */
[----:B------:R1:W-:Y:S01]  /*cc00*/  @P3 STG.E.U16 desc[UR14][R8.64], R50 ;  /* 0x0000003208003986 */ /* 0x0003e2000c10150e */
[----:B------:R-:W-:Y:S02]  /*cc10*/  ISETP.GT.AND P0, PT, R7, 0xc8, P0 ;  /* 0x000000c80700780c */ /* 0x000fe40000704270 */
[C---:B------:R-:W-:Y:S01]  /*cc20*/  IADD3 R6, P3, R105.reuse, R56, RZ ;  /* 0x0000003869067210 */ /* 0x040fe20007f7e0ff */
[----:B------:R1:W-:Y:S01]  /*cc30*/  @P1 STG.E.U16 desc[UR14][R12.64], R51 ;  /* 0x000000330c001986 */ /* 0x0003e2000c10150e */
[----:B0-----:R-:W-:-:S02]  /*cc40*/  IADD3 R4, P6, R105, R2, RZ ;  /* 0x0000000269047210 */ /* 0x001fc40007fde0ff */
[----:B------:R-:W-:Y:S01]  /*cc50*/  IADD3 R2, P1, R107, R2, RZ ;  /* 0x000000026b027210 */ /* 0x000fe20007f3e0ff */
[C---:B------:R-:W-:Y:S02]  /*cc60*/  IMAD.X R7, R15.reuse, 0x1, R57, P3 ;  /* 0x000000010f077824 */ /* 0x040fe400018e0639 */
[--C-:B------:R-:W-:Y:S01]  /*cc70*/  IMAD.X R5, R15, 0x1, R3.reuse, P6 ;  /* 0x000000010f057824 */ /* 0x100fe200030e0603 */
[----:B------:R-:W-:Y:S01]  /*cc80*/  IADD3 R10, P6, R107, R56, RZ ;  /* 0x000000386b0a7210 */ /* 0x000fe20007fde0ff */
[----:B------:R-:W-:-:S03]  /*cc90*/  IMAD.X R3, R15, 0x1, R3, P1 ;  /* 0x000000010f037824 */ /* 0x000fc600008e0603 */
[----:B------:R1:W-:Y:S04]  /*cca0*/  @P4 STG.E.U16 desc[UR14][R4.64], R52 ;  /* 0x0000003404004986 */ /* 0x0003e8000c10150e */
[----:B------:R1:W-:Y:S04]  /*ccb0*/  @P5 STG.E.U16 desc[UR14][R2.64], R53 ;  /* 0x0000003502005986 */ /* 0x0003e8000c10150e */
[----:B------:R1:W-:Y:S01]  /*ccc0*/  @P2 STG.E.U16 desc[UR14][R6.64], R54 ;  /* 0x0000003606002986 */ /* 0x0003e2000c10150e */
[----:B------:R-:W-:Y:S05]  /*ccd0*/  @!P0 EXIT ;  /* 0x000000000000894d */ /* 0x000fea0003800000 */
[----:B------:R-:W-:Y:S01]  /*cce0*/  F2FP.BF16.F32.PACK_AB R0, RZ, R0 ;  /* 0x00000000ff00723e */ /* 0x000fe200000010ff */
[----:B------:R-:W-:-:S05]  /*ccf0*/  IMAD.X R11, R15, 0x1, R57, P6 ;  /* 0x000000010f0b7824 */ /* 0x000fca00030e0639 */
[----:B------:R-:W-:Y:S01]  /*cd00*/  STG.E.U16 desc[UR14][R10.64], R0 ;  /* 0x000000000a007986 */ /* 0x000fe2000c10150e */
[----:B------:R-:W-:Y:S05]  /*cd10*/  EXIT ;  /* 0x000000000000794d */ /* 0x000fea0003800000 */
.L_x_9:
[----:B------:R-:W-:-:S13]  /*cd20*/  ISETP.NE.AND P0, PT, R8, RZ, PT ;  /* 0x000000ff0800720c */ /* 0x000fda0003f05270 */
[----:B------:R-:W-:Y:S05]  /*cd30*/  @P0 EXIT ;  /* 0x000000000000094d */ /* 0x000fea0003800000 */
[----:B------:R-:W-:-:S13]  /*cd40*/  ELECT P0, URZ, PT ;  /* 0x00000000003f782f */ /* 0x000fda0003800000 */
[----:B------:R-:W-:Y:S05]  /*cd50*/  @!P0 BRA `(.L_x_242) ;  /* 0x0000000800048947 */ /* 0x000fea0003800000 */
[----:B------:R-:W-:Y:S02]  /*cd60*/  ISETP.GE.AND P0, PT, R16, 0x1, PT ;  /* 0x000000011000780c */ /* 0x000fe40003f06270 */
[----:B-----5:R-:W-:-:S04]  /*cd70*/  SHF.R.S32.HI R0, RZ, 0x1f, R11 ;  /* 0x0000001fff007819 */ /* 0x020fc8000001140b */
[----:B------:R-:W-:-:S07]  /*cd80*/  LEA.HI R10, R0, R11, RZ, 0x7 ;  /* 0x0000000b000a7211 */ /* 0x000fce00078f38ff */
[----:B------:R-:W-:Y:S05]  /*cd90*/  @!P0 BRA `(.L_x_242) ;  /* 0x0000000400f48947 */ /* 0x000fea0003800000 */
[----:B-1----:R-:W0:Y:S01]  /*cda0*/  S2R R2, SR_CTAID.X ;  /* 0x0000000000027919 */ /* 0x002e220000002500 */
[----:B------:R-:W1:Y:S01]  /*cdb0*/  LDC.64 R8, c[0x0][0x4f8] ;  /* 0x00013e00ff087b82 */ /* 0x000e620000000a00 */
[----:B------:R-:W-:Y:S01]  /*cdc0*/  LOP3.LUT R10, R10, 0xffffff80, RZ, 0xc0, !PT ;  /* 0xffffff800a0a7812 */ /* 0x000fe200078ec0ff */
[----:B------:R-:W-:Y:S01]  /*cdd0*/  ULDC.64 UR4, c[0x0][0x4c0] ;  /* 0x0001300000047ab9 */ /* 0x000fe20000000a00 */
[----:B------:R-:W-:Y:S01]  /*cde0*/  LOP3.LUT P0, RZ, R11, 0x1f, RZ, 0xc0, !PT ;  /* 0x0000001f0bff7812 */ /* 0x000fe2000780c0ff */
[----:B------:R-:W-:Y:S01]  /*cdf0*/  VIADD R18, R7, 0x1 ;  /* 0x0000000107127836 */ /* 0x000fe20000000000 */
[----:B------:R-:W-:Y:S01]  /*ce00*/  LOP3.LUT R16, R4, 0x2, RZ, 0xfc, !PT ;  /* 0x0000000204107812 */ /* 0x000fe200078efcff */
[----:B------:R-:W-:Y:S02]  /*ce10*/  IMAD.IADD R10, R11, 0x1, -R10 ;  /* 0x000000010b0a7824 */ /* 0x000fe400078e0a0a */
[----:B------:R-:W2:Y:S01]  /*ce20*/  LDC R0, c[0x0][0x500] ;  /* 0x00014000ff007b82 */ /* 0x000ea20000000800 */
[----:B------:R-:W-:-:S02]  /*ce30*/  IMAD.SHL.U32 R11, R6, 0x40, RZ ;  /* 0x00000040060b7824 */ /* 0x000fc400078e00ff */
[C---:B------:R-:W-:Y:S01]  /*ce40*/  ISETP.NE.AND P2, PT, R10.reuse, RZ, PT ;  /* 0x000000ff0a00720c */ /* 0x040fe20003f45270 */
[----:B------:R-:W-:Y:S01]  /*ce50*/  IMAD.MOV.U32 R17, RZ, RZ, RZ ;  /* 0x000000ffff117224 */ /* 0x000fe200078e00ff */
[----:B------:R-:W-:Y:S01]  /*ce60*/  ISETP.NE.OR P0, PT, R10, RZ, !P0 ;  /* 0x000000ff0a00720c */ /* 0x000fe20004705670 */
[----:B-1----:R-:W-:Y:S01]  /*ce70*/  IMAD R8, R5, UR4, R8 ;  /* 0x0000000405087c24 */ /* 0x002fe2000f8e0208 */
[----:B------:R-:W-:Y:S01]  /*ce80*/  ULDC UR4, c[0x0][0x4c8] ;  /* 0x0001320000047ab9 */ /* 0x000fe20000000800 */
[----:B------:R-:W-:Y:S02]  /*ce90*/  IMAD R9, R152, UR5, R9 ;  /* 0x0000000598097c24 */ /* 0x000fe4000f8e0209 */
[----:B0-----:R-:W-:Y:S02]  /*cea0*/  IMAD.SHL.U32 R5, R2, 0x100, RZ ;  /* 0x0000010002057824 */ /* 0x001fe400078e00ff */
[----:B--2---:R-:W-:Y:S02]  /*ceb0*/  IMAD R10, R3, UR4, R0 ;  /* 0x00000004030a7c24 */ /* 0x004fe4000f8e0200 */
[----:B------:R-:W-:-:S02]  /*cec0*/  IMAD.MOV.U32 R0, RZ, RZ, 0x1 ;  /* 0x00000001ff007424 */ /* 0x000fc400078e00ff */
[----:B------:R-:W-:Y:S02]  /*ced0*/  IMAD.MOV.U32 R2, RZ, RZ, RZ ;  /* 0x000000ffff027224 */ /* 0x000fe400078e00ff */
[C---:B------:R-:W-:Y:S02]  /*cee0*/  VIADD R12, R5.reuse, 0x40 ;  /* 0x00000040050c7836 */ /* 0x040fe40000000000 */
[C---:B------:R-:W-:Y:S02]  /*cef0*/  VIADD R14, R5.reuse, 0x80 ;  /* 0x00000080050e7836 */ /* 0x040fe40000000000 */
[----:B------:R-:W-:-:S07]  /*cf00*/  VIADD R15, R5, 0xc0 ;  /* 0x000000c0050f7836 */ /* 0x000fce0000000000 */
.L_x_246:
[----:B------:R-:W0:Y:S01]  /*cf10*/  S2R R6, SR_CgaCtaId ;  /* 0x0000000000067919 */ /* 0x000e220000008800 */
[----:B------:R-:W-:-:S04]  /*cf20*/  MOV R3, 0x400 ;  /* 0x0000040000037802 */ /* 0x000fc80000000f00 */
[----:B0-----:R-:W-:Y:S02]  /*cf30*/  LEA R13, R6, R3, 0x18 ;  /* 0x00000003060d7211 */ /* 0x001fe400078ec0ff */
[----:B------:R-:W-:-:S03]  /*cf40*/  SHF.L.U32 R3, R0, 0x1f, RZ ;  /* 0x0000001f00037819 */ /* 0x000fc600000006ff */
[----:B------:R-:W-:-:S07]  /*cf50*/  IMAD R6, R2, 0x8, R13 ;  /* 0x0000000802067824 */ /* 0x000fce00078e020d */
.L_x_243:
[----:B0-----:R0:W1:Y:S02]  /*cf60*/  SYNCS.PHASECHK.TRANS64.TRYWAIT P1, [R6+URZ+0x32028], R3 ;  /* 0x03202803060075a7 */ /* 0x001064000802017f */
[----:B-1----:R-:W-:Y:S05]  /*cf70*/  @!P1 NANOSLEEP.SYNCS 0x989680 ;  /* 0x009896800000995d */ /* 0x002fea0003900000 */
[----:B------:R-:W1:Y:S02]  /*cf80*/  @!P1 SYNCS.PHASECHK.TRANS64 P1, [R6+URZ+0x32028], R3 ;  /* 0x03202803060095a7 */ /* 0x000e64000802007f */
[----:B-1----:R-:W-:Y:S05]  /*cf90*/  @!P1 BRA `(.L_x_243) ;  /* 0xfffffffc00f09947 */ /* 0x002fea000383ffff */
[----:B0-----:R-:W0:Y:S02]  /*cfa0*/  @!P2 LDC R3, c[0x0][0x580] ;  /* 0x00016000ff03ab82 */ /* 0x001e240000000800 */
[----:B0-----:R0:W-:Y:S02]  /*cfb0*/  @!P2 SYNCS.ARRIVE.TRANS64 RZ, [R6+URZ+0x32000], R3 ;  /* 0x0320000306ffa9a7 */ /* 0x0011e4000800003f */
[----:B0-----:R-:W-:-:S04]  /*cfc0*/  PRMT R3, R16, 0x9910, RZ ;  /* 0x0000991010037816 */ /* 0x001fc800000000ff */
[----:B------:R-:W-:-:S13]  /*cfd0*/  ISETP.NE.AND P1, PT, R3, 0x2, PT ;  /* 0x000000020300780c */ /* 0x000fda0003f25270 */
[----:B------:R-:W-:Y:S05]  /*cfe0*/  @P1 BRA `(.L_x_244) ;  /* 0x0000000000041947 */ /* 0x000fea0003800000 */
[----:B------:R-:W-:Y:S01]  /*cff0*/  BPT.TRAP 0x1 ;  /* 0x000000040000795c */ /* 0x000fe20000300000 */
.L_x_244:
[----:B------:R-:W-:Y:S05]  /*d000*/  @P0 BRA `(.L_x_245) ;  /* 0x0000000000040947 */ /* 0x000fea0003800000 */
[----:B------:R-:W-:Y:S01]  /*d010*/  BPT.TRAP 0x1 ;  /* 0x000000040000795c */ /* 0x000fe20000300000 */
.L_x_245:
[----:B------:R-:W-:Y:S01]  /*d020*/  ULDC UR6, c[0x0][0x490] ;  /* 0x0001240000067ab9 */ /* 0x000fe20000000800 */
[C---:B------:R-:W-:Y:S01]  /*d030*/  R2UR UR11, R17.reuse ;  /* 0x00000000110b72ca */ /* 0x040fe200000e0000 */
[----:B------:R-:W-:Y:S01]  /*d040*/  UISETP.NE.AND UP0, UPT, UR6, 0x1, UPT ;  /* 0x000000010600788c */ /* 0x000fe2000bf05270 */
[----:B------:R-:W-:Y:S01]  /*d050*/  R2UR UR27, R17 ;  /* 0x00000000111b72ca */ /* 0x000fe200000e0000 */
[----:B------:R-:W-:Y:S01]  /*d060*/  ULDC UR10, c[0x0][0x49c] ;  /* 0x00012700000a7ab9 */ /* 0x000fe20000000800 */
[----:B------:R-:W-:Y:S01]  /*d070*/  ULDC UR35, c[0x0][0x4a8] ;  /* 0x00012a0000237ab9 */ /* 0x000fe20000000800 */
[----:B------:R-:W-:Y:S01]  /*d080*/  UISETP.NE.AND UP1, UPT, UR10, 0x1, UPT ;  /* 0x000000010a00788c */ /* 0x000fe2000bf25270 */
[----:B------:R-:W-:Y:S01]  /*d090*/  IMAD.U32 R3, R9, 0x20, R8 ;  /* 0x0000002009037824 */ /* 0x000fe200078e0008 */
[----:B------:R-:W-:Y:S01]  /*d0a0*/  UIADD3 UR14, -UR6, URZ, URZ ;  /* 0x0000003f060e7290 */ /* 0x000fe2000fffe13f */
[----:B------:R-:W-:Y:S01]  /*d0b0*/  R2UR UR24, R2 ;  /* 0x00000000021872ca */ /* 0x000fe200000e0000 */
[----:B------:R-:W-:Y:S01]  /*d0c0*/  ULDC UR34, c[0x0][0x4cc] ;  /* 0x0001330000227ab9 */ /* 0x000fe20000000800 */
[----:B------:R-:W-:Y:S01]  /*d0d0*/  IMAD.U32 R3, R10, 0x400, R3 ;  /* 0x000004000a037824 */ /* 0x000fe200078e0003 */
[----:B------:R-:W-:Y:S01]  /*d0e0*/  R2UR UR25, R6 ;  /* 0x00000000061972ca */ /* 0x000fe200000e0000 */
[----:B------:R-:W-:Y:S01]  /*d0f0*/  @UP0 ULDC UR4, c[0x0][0x494] ;  /* 0x0001250000040ab9 */ /* 0x000fe20000000800 */
[----:B------:R-:W-:Y:S01]  /*d100*/  @UP0 ULDC UR7, c[0x0][0x498] ;  /* 0x0001260000070ab9 */ /* 0x000fe20000000800 */
[----:B------:R-:W-:Y:S01]  /*d110*/  UIMAD.WIDE.U32 UR4, UR11, UR4, URZ ;  /* 0x000000040b0472a5 */ /* 0x000fe2000f8e003f */
[----:B------:R-:W-:Y:S01]  /*d120*/  R2UR UR26, R5 ;  /* 0x00000000051a72ca */ /* 0x000fe200000e0000 */
[----:B------:R-:W-:Y:S01]  /*d130*/  @UP1 ULDC.64 UR8, c[0x0][0x4a0] ;  /* 0x0001280000081ab9 */ /* 0x000fe20000000a00 */
[----:B------:R-:W-:Y:S01]  /*d140*/  ULDC UR38, c[0x0][0x4ec] ;  /* 0x00013b0000267ab9 */ /* 0x000fe20000000800 */
[----:B------:R-:W-:Y:S01]  /*d150*/  @UP0 USHF.R.U32.HI UR11, URZ, UR7, UR5 ;  /* 0x000000073f0b0299 */ /* 0x000fe20008011605 */
[----:B------:R-:W-:Y:S01]  /*d160*/  VIADD R18, R18, 0xffffffff ;  /* 0xffffffff12127836 */ /* 0x000fe20000000000 */
[----:B------:R-:W-:Y:S01]  /*d170*/  UISETP.NE.AND UP0, UPT, UR35, 0x1, UPT ;  /* 0x000000012300788c */ /* 0x000fe2000bf05270 */
[----:B------:R-:W-:Y:S01]  /*d180*/  R2UR UR22, R12 ;  /* 0x000000000c1672ca */ /* 0x000fe200000e0000 */
[----:B------:R-:W-:Y:S01]  /*d190*/  UIMAD.WIDE.U32 UR4, UR11, UR8, URZ ;  /* 0x000000080b0472a5 */ /* 0x000fe2000f8e003f */
[----:B------:R-:W-:Y:S01]  /*d1a0*/  R2UR UR40, R11 ;  /* 0x000000000b2872ca */ /* 0x000fe200000e0000 */
[----:B------:R-:W-:Y:S01]  /*d1b0*/  UIMAD UR14, UR11, UR14, UR27 ;  /* 0x0000000e0b0e72a4 */ /* 0x000fe2000f8e021b */
[----:B------:R-:W-:Y:S01]  /*d1c0*/  R2UR UR18, R14 ;  /* 0x000000000e1272ca */ /* 0x000fe200000e0000 */
[----:B------:R-:W-:Y:S01]  /*d1d0*/  UMOV UR15, UR11 ;  /* 0x0000000b000f7c82 */ /* 0x000fe20008000000 */
[----:B------:R-:W-:Y:S01]  /*d1e0*/  @UP1 USHF.R.U32.HI UR15, URZ, UR9, UR5 ;  /* 0x000000093f0f1299 */ /* 0x000fe20008011605 */
[----:B------:R-:W-:Y:S01]  /*d1f0*/  R2UR UR6, R15 ;  /* 0x000000000f0672ca */ /* 0x000fe200000e0000 */
[----:B------:R-:W-:Y:S01]  /*d200*/  UIMAD UR34, UR14, UR34, UR38 ;  /* 0x000000220e2272a4 */ /* 0x000fe2000f8e0226 */
[----:B------:R-:W-:Y:S01]  /*d210*/  R2UR UR5, R13 ;  /* 0x000000000d0572ca */ /* 0x000fe200000e0000 */
[----:B------:R-:W-:Y:S01]  /*d220*/  @UP0 ULDC UR32, c[0x0][0x4ac] ;  /* 0x00012b0000200ab9 */ /* 0x000fe20000000800 */
[----:B------:R-:W-:Y:S01]  /*d230*/  IMAD R13, R2, 0x2000, R13 ;  /* 0x00002000020d7824 */ /* 0x000fe200078e020d */
[----:B------:R-:W-:Y:S01]  /*d240*/  UIMAD.WIDE.U32 UR32, UR15, UR32, URZ ;  /* 0x000000200f2072a5 */ /* 0x000fe2000f8e003f */
[----:B------:R-:W-:Y:S01]  /*d250*/  ISETP.GT.AND P3, PT, R18, 0x1, PT ;  /* 0x000000011200780c */ /* 0x000fe20003f64270 */
[----:B------:R-:W-:Y:S01]  /*d260*/  @UP0 ULDC UR41, c[0x0][0x4b0] ;  /* 0x00012c0000290ab9 */ /* 0x000fe20000000800 */
[----:B------:R-:W-:Y:S01]  /*d270*/  UMOV UR14, UR15 ;  /* 0x0000000f000e7c82 */ /* 0x000fe20008000000 */
[----:B------:R-:W-:Y:S01]  /*d280*/  R2UR UR4, R13 ;  /* 0x000000000d0472ca */ /* 0x000fe200000e0000 */
[----:B------:R-:W-:Y:S01]  /*d290*/  @UP0 USHF.R.U32.HI UR14, URZ, UR41, UR33 ;  /* 0x000000293f0e0299 */ /* 0x000fe20008011621 */
[----:B------:R-:W-:Y:S01]  /*d2a0*/  VIADD R2, R2, 0x1 ;  /* 0x0000000102027836 */ /* 0x000fe20000000000 */
[----:B------:R-:W-:Y:S01]  /*d2b0*/  R2UR UR32, R3 ;  /* 0x00000000032072ca */ /* 0x000fe200000e0000 */
[----:B------:R-:W-:Y:S01]  /*d2c0*/  ULDC.64 UR16, c[0x0][0x198] ;  /* 0x0000660000107ab9 */ /* 0x000fe20000000a00 */
[----:B------:R-:W-:Y:S01]  /*d2d0*/  UIADD3 UR38, -UR15, URZ, URZ ;  /* 0x0000003f0f267290 */ /* 0x000fe2000fffe13f */
[----:B------:R-:W-:Y:S01]  /*d2e0*/  VIADD R17, R17, 0x40 ;  /* 0x0000004011117836 */ /* 0x000fe20000000000 */
[----:B------:R-:W-:Y:S01]  /*d2f0*/  UIADD3 UR28, UP1, UR16, 0xf0, URZ ;  /* 0x000000f0101c7890 */ /* 0x000fe2000ff3e03f */
[----:B------:R-:W-:Y:S01]  /*d300*/  ISETP.NE.AND P1, PT, R2, 0x5, PT ;  /* 0x000000050200780c */ /* 0x000fe20003f25270 */
[----:B------:R-:W-:-:S02]  /*d310*/  UIADD3 UR33, -UR14, URZ, URZ ;  /* 0x0000003f0e217290 */ /* 0x000fc4000fffe13f */
[----:B------:R-:W-:Y:S01]  /*d320*/  ULEA UR24, UR24, UR5, 0xf ;  /* 0x0000000518187291 */ /* 0x000fe2000f8e783f */
[----:B------:R-:W-:Y:S01]  /*d330*/  SEL R3, RZ, 0x1, P1 ;  /* 0x00000001ff037807 */ /* 0x000fe20000800000 */
[----:B------:R-:W-:Y:S01]  /*d340*/  UIMAD UR11, UR10, UR38, UR11 ;  /* 0x000000260a0b72a4 */ /* 0x000fe2000f8e020b */
[----:B------:R-:W-:Y:S01]  /*d350*/  SEL R2, R2, RZ, P1 ;  /* 0x000000ff02027207 */ /* 0x000fe20000800000 */
[----:B------:R-:W-:Y:S01]  /*d360*/  UIADD3 UR36, UP2, UR16, 0x1f0, URZ ;  /* 0x000001f010247890 */ /* 0x000fe2000ff5e03f */
[----:B------:R-:W-:Y:S01]  /*d370*/  LOP3.LUT R0, R0, R3, RZ, 0x3c, !PT ;  /* 0x0000000300007212 */ /* 0x000fe200078e3cff */
[----:B------:R-:W-:Y:S02]  /*d380*/  UIADD3 UR25, UR25, 0x32000, URZ ;  /* 0x0003200019197890 */ /* 0x000fe4000fffe03f */
[----:B------:R-:W-:Y:S02]  /*d390*/  UIADD3.X UR29, URZ, UR17, URZ, UP1, !UPT ;  /* 0x000000113f1d7290 */ /* 0x000fe40008ffe43f */
[----:B------:R-:W-:-:S02]  /*d3a0*/  UIMAD UR10, UR35, UR33, UR15 ;  /* 0x00000021230a72a4 */ /* 0x000fc4000f8e020f */
[----:B------:R-:W-:Y:S01]  /*d3b0*/  UIADD3 UR20, UR24, 0x2000, URZ ;  /* 0x0000200018147890 */ /* 0x000fe2000fffe03f */
[----:B------:R-:W-:Y:S01]  /*d3c0*/  ULDC.64 UR12, c[0x0][0x4d0] ;  /* 0x00013400000c7ab9 */ /* 0x000fe20000000a00 */
[----:B------:R-:W-:Y:S01]  /*d3d0*/  ULDC.64 UR8, c[0x0][0x4f0] ;  /* 0x00013c0000087ab9 */ /* 0x000fe20000000a00 */
[----:B------:R-:W-:Y:S02]  /*d3e0*/  UIADD3 UR39, UR4, 0x28000, URZ ;  /* 0x0002800004277890 */ /* 0x000fe4000fffe03f */
[----:B------:R-:W-:Y:S02]  /*d3f0*/  UIADD3 UR16, UR24, 0x4000, URZ ;  /* 0x0000400018107890 */ /* 0x000fe4000fffe03f */
[----:B------:R-:W-:Y:S02]  /*d400*/  UIADD3 UR4, UR24, 0x6000, URZ ;  /* 0x0000600018047890 */ /* 0x000fe4000fffe03f */
[----:B------:R-:W-:Y:S02]  /*d410*/  UIADD3.X UR37, URZ, UR17, URZ, UP2, !UPT ;  /* 0x000000113f257290 */ /* 0x000fe400097fe43f */
[----:B------:R-:W-:-:S02]  /*d420*/  UIMAD UR12, UR11, UR12, UR8 ;  /* 0x0000000c0b0c72a4 */ /* 0x000fc4000f8e0208 */
[----:B------:R-:W-:Y:S02]  /*d430*/  UIMAD UR13, UR10, UR13, UR9 ;  /* 0x0000000d0a0d72a4 */ /* 0x000fe4000f8e0209 */
[----:B------:R-:W-:Y:S01]  /*d440*/  UPRMT UR32, UR32, 0x5410, URZ ;  /* 0x0000541020207896 */ /* 0x000fe2000800003f */
[----:B------:R-:W-:Y:S01]  /*d450*/  UMOV UR30, 0x0 ;  /* 0x00000000001e7882 */ /* 0x000fe20000000000 */
[----:B------:R-:W-:Y:S01]  /*d460*/  UMOV UR31, 0x10000000 ;  /* 0x10000000001f7882 */ /* 0x000fe20000000000 */
[----:B------:R-:W-:Y:S01]  /*d470*/  UMOV UR23, UR27 ;  /* 0x0000001b00177c82 */ /* 0x000fe20008000000 */
[----:B------:R-:W-:Y:S01]  /*d480*/  UMOV UR21, UR25 ;  /* 0x0000001900157c82 */ /* 0x000fe20008000000 */
[----:B------:R-:W-:Y:S01]  /*d490*/  UMOV UR19, UR27 ;  /* 0x0000001b00137c82 */ /* 0x000fe20008000000 */
[----:B------:R-:W-:Y:S01]  /*d4a0*/  UMOV UR17, UR25 ;  /* 0x0000001900117c82 */ /* 0x000fe20008000000 */
[----:B------:R0:W-:Y:S01]  /*d4b0*/  UTMALDG.2D [UR24], [UR28], desc[UR30] ;  /* 0x00001e181c0075b4 */ /* 0x0001e20008009000 */
[----:B------:R-:W-:Y:S01]  /*d4c0*/  UMOV UR7, UR27 ;  /* 0x0000001b00077c82 */ /* 0x000fe20008000000 */
[----:B------:R-:W-:Y:S01]  /*d4d0*/  UMOV UR5, UR25 ;  /* 0x0000001900057c82 */ /* 0x000fe20008000000 */
[----:B------:R-:W-:Y:S01]  /*d4e0*/  UMOV UR10, UR40 ;  /* 0x00000028000a7c82 */ /* 0x000fe20008000000 */
[----:B------:R-:W-:Y:S01]  /*d4f0*/  UMOV UR9, UR25 ;  /* 0x0000001900097c82 */ /* 0x000fe20008000000 */
[----:B------:R-:W-:Y:S01]  /*d500*/  UMOV UR8, UR39 ;  /* 0x0000002700087c82 */ /* 0x000fe20008000000 */
[----:B------:R-:W-:Y:S01]  /*d510*/  UMOV UR11, UR34 ;  /* 0x00000022000b7c82 */ /* 0x000fe20008000000 */
[----:B------:R0:W-:Y:S01]  /*d520*/  UTMALDG.2D [UR20], [UR28], desc[UR30] ;  /* 0x00001e141c0075b4 */ /* 0x0001e20008009000 */
[----:B------:R0:W-:Y:S01]  /*d530*/  UTMALDG.2D [UR16], [UR28], desc[UR30] ;  /* 0x00001e101c0075b4 */ /* 0x0001e20008009000 */
[----:B------:R0:W-:Y:S01]  /*d540*/  UTMALDG.2D [UR4], [UR28], desc[UR30] ;  /* 0x00001e041c0075b4 */ /* 0x0001e20008009000 */
[----:B------:R0:W-:Y:S02]  /*d550*/  UTMALDG.5D.IM2COL [UR8], [UR36], UR32 ;  /* 0x00000008240073b4 */ /* 0x0001e40008060020 */
[----:B0-----:R-:W-:Y:S05]  /*d560*/  @P3 BRA `(.L_x_246) ;  /* 0xfffffff800683947 */ /* 0x001fea000383ffff */
.L_x_242:
[----:B------:R-:W-:Y:S01]  /*d570*/  ISETP.GE.U32.AND P2, PT, R7, 0x5, PT ;  /* 0x000000050700780c */ /* 0x000fe20003f46070 */
[----:B------:R-:W-:Y:S05]  /*d580*/  WARPSYNC.ALL ;  /* 0x0000000000007948 */ /* 0x000fea0003800000 */
[----:B------:R-:W-:-:S07]  /*d590*/  ELECT P1, URZ, PT ;  /* 0x00000000003f782f */ /* 0x000fce0003820000 */
[----:B-1---5:R-:W-:-:S05]  /*d5a0*/  @P2 IMAD.WIDE.U32 R2, R7, -0x33333333, RZ ;  /* 0xcccccccd07022825 */ /* 0x022fca00078e00ff */
[----:B------:R-:W-:-:S04]  /*d5b0*/  @P2 SHF.R.U32.HI R0, RZ, 0x2, R3 ;  /* 0x00000002ff002819 */ /* 0x000fc80000011603 */
[----:B------:R-:W-:-:S04]  /*d5c0*/  @P2 LOP3.LUT R0, R0, 0x1, RZ, 0xc0, !PT ;  /* 0x0000000100002812 */ /* 0x000fc800078ec0ff */
[----:B------:R-:W-:Y:S01]  /*d5d0*/  @P2 ISETP.NE.U32.AND P0, PT, R0, 0x1, PT ;  /* 0x000000010000280c */ /* 0x000fe20003f05070 */
[----:B------:R-:W-:-:S12]  /*d5e0*/  @!P1 EXIT ;  /* 0x000000000000994d */ /* 0x000fd80003800000 */
[----:B------:R-:W-:Y:S01]  /*d5f0*/  LOP3.LUT R4, R4, 0x2, RZ, 0xfc, !PT ;  /* 0x0000000204047812 */ /* 0x000fe200078efcff */
[----:B------:R-:W-:Y:S01]  /*d600*/  IMAD.MOV.U32 R0, RZ, RZ, 0x1 ;  /* 0x00000001ff007424 */ /* 0x000fe200078e00ff */
[----:B------:R-:W-:Y:S02]  /*d610*/  @P2 ISETP.NE.U32.AND.EX P0, PT, RZ, RZ, PT, P0 ;  /* 0x000000ffff00220c */ /* 0x000fe40003f05100 */
[----:B------:R-:W-:Y:S02]  /*d620*/  ISETP.NE.AND P1, PT, R4, 0x3, PT ;  /* 0x000000030400780c */ /* 0x000fe40003f25270 */
[----:B------:R-:W-:-:S11]  /*d630*/  @P2 SEL R0, RZ, 0x1, !P0 ;  /* 0x00000001ff002807 */ /* 0x000fd60004000000 */
[----:B------:R-:W-:Y:S05]  /*d640*/  @!P1 BRA `(.L_x_247) ;  /* 0x0000000000049947 */ /* 0x000fea0003800000 */
[----:B------:R-:W-:Y:S01]  /*d650*/  BPT.TRAP 0x1 ;  /* 0x000000040000795c */ /* 0x000fe20000300000 */
.L_x_247:
[----:B------:R-:W0:Y:S01]  /*d660*/  S2R R5, SR_CgaCtaId ;  /* 0x0000000000057919 */ /* 0x000e220000008800 */
[----:B------:R-:W-:Y:S01]  /*d670*/  IMAD.WIDE.U32 R2, R7, -0x33333333, RZ ;  /* 0xcccccccd07027825 */ /* 0x000fe200078e00ff */
[----:B------:R-:W-:-:S04]  /*d680*/  MOV R4, 0x400 ;  /* 0x0000040000047802 */ /* 0x000fc80000000f00 */
[----:B------:R-:W-:-:S05]  /*d690*/  SHF.R.U32.HI R2, RZ, 0x2, R3 ;  /* 0x00000002ff027819 */ /* 0x000fca0000011603 */
[----:B------:R-:W-:Y:S01]  /*d6a0*/  IMAD R7, R2, -0x5, R7 ;  /* 0xfffffffb02077824 */ /* 0x000fe200078e0207 */
[----:B0-----:R-:W-:-:S05]  /*d6b0*/  LEA R4, R5, R4, 0x18 ;  /* 0x0000000405047211 */ /* 0x001fca00078ec0ff */
[----:B------:R-:W-:Y:S01]  /*d6c0*/  VIADD R2, R4, 0x32028 ;  /* 0x0003202804027836 */ /* 0x000fe20000000000 */
[----:B------:R-:W-:-:S03]  /*d6d0*/  SHF.L.U32 R4, R0, 0x1f, RZ ;  /* 0x0000001f00047819 */ /* 0x000fc600000006ff */
[----:B------:R-:W-:-:S07]  /*d6e0*/  IMAD R3, R7, 0x8, R2 ;  /* 0x0000000807037824 */ /* 0x000fce00078e0202 */
.L_x_248:
[----:B0-----:R0:W1:Y:S02]  /*d6f0*/  SYNCS.PHASECHK.TRANS64.TRYWAIT P0, [R3+URZ], R4 ;  /* 0x00000004030075a7 */ /* 0x001064000800017f */
[----:B-1----:R-:W-:Y:S05]  /*d700*/  @!P0 NANOSLEEP.SYNCS 0x989680 ;  /* 0x009896800000895d */ /* 0x002fea0003900000 */
[----:B------:R-:W1:Y:S02]  /*d710*/  @!P0 SYNCS.PHASECHK.TRANS64 P0, [R3+URZ], R4 ;  /* 0x00000004030085a7 */ /* 0x000e64000800007f */
[----:B-1----:R-:W-:Y:S05]  /*d720*/  @!P0 BRA `(.L_x_248) ;  /* 0xfffffffc00f08947 */ /* 0x002fea000383ffff */
[----:B------:R-:W-:-:S05]  /*d730*/  VIADD R7, R7, 0x1 ;  /* 0x0000000107077836 */ /* 0x000fca0000000000 */
[----:B------:R-:W-:-:S04]  /*d740*/  ISETP.NE.AND P0, PT, R7, 0x5, PT ;  /* 0x000000050700780c */ /* 0x000fc80003f05270 */
[----:B0-----:R-:W-:Y:S02]  /*d750*/  SEL R3, RZ, 0x1, P0 ;  /* 0x00000001ff037807 */ /* 0x001fe40000000000 */
[----:B------:R-:W-:Y:S02]  /*d760*/  SEL R7, R7, RZ, P0 ;  /* 0x000000ff07077207 */ /* 0x000fe40000000000 */
[----:B------:R-:W-:-:S03]  /*d770*/  LOP3.LUT R5, R0, R3, RZ, 0x3c, !PT ;  /* 0x0000000300057212 */ /* 0x000fc600078e3cff */
[----:B------:R-:W-:Y:S01]  /*d780*/  IMAD R0, R7, 0x8, R2 ;  /* 0x0000000807007824 */ /* 0x000fe200078e0202 */
[----:B------:R-:W-:-:S07]  /*d790*/  SHF.L.U32 R3, R5, 0x1f, RZ ;  /* 0x0000001f05037819 */ /* 0x000fce00000006ff */
.L_x_249:
        /* <DEDUP_REMOVED lines=11> */
.L_x_250:
        /* <DEDUP_REMOVED lines=11> */
.L_x_251:
        /* <DEDUP_REMOVED lines=11> */
.L_x_252:
[----:B0-----:R0:W1:Y:S02]  /*d9b0*/  SYNCS.PHASECHK.TRANS64.TRYWAIT P0, [R7+URZ], R0 ;  /* 0x00000000070075a7 */ /* 0x001064000800017f */
[----:B-1----:R-:W-:Y:S05]  /*d9c0*/  @!P0 NANOSLEEP.SYNCS 0x989680 ;  /* 0x009896800000895d */ /* 0x002fea0003900000 */
[----:B------:R-:W1:Y:S02]  /*d9d0*/  @!P0 SYNCS.PHASECHK.TRANS64 P0, [R7+URZ], R0 ;  /* 0x00000000070085a7 */ /* 0x000e64000800007f */
[----:B-1----:R-:W-:Y:S05]  /*d9e0*/  @P0 EXIT ;  /* 0x000000000000094d */ /* 0x002fea0003800000 */
[----:B------:R-:W-:Y:S05]  /*d9f0*/  BRA `(.L_x_252) ;  /* 0xfffffffc00ec7947 */ /* 0x000fea000383ffff */
.L_x_253:
[----:B------:R-:W-:-:S00]  /*da00*/  BRA `(.L_x_253) ;  /* 0xfffffffc00fc7947 */ /* 0x000fc0000383ffff */
[----:B------:R-:W-:-:S00]  /*da10*/  NOP ;  /* 0x0000000000007918 */ /* 0x000fc00000000000 */
        /* <DEDUP_REMOVED lines=14> */
.L_x_254:


//--------------------- .nv.shared._ZN7cutlass13device_kernelINS_4conv6kernel13ConvUniversalINS1_16ConvProblemShapeILNS1_8OperatorE2ELi3EEENS1_10collective14CollectiveConvINS1_46MainloopSm90TmaGmmaWarpSpecializedImplicitGemmILS5_2ELi5ELi3EN4cute5tupleIJNSA_1CILi1EEESD_SD_EEENS1_36KernelImplicitTmaWarpSpecializedSm90ELi1EEENSB_IJNSC_ILi256EEENSB_IJNSC_ILi64EEEEEESJ_EEENS_10bfloat16_tESL_NSA_8TiledMMAINSA_8MMA_AtomIJNSA_4SM904GMMA27MMA_64x64x16_F32BF16BF16_SSILNSP_5MajorE1ELSR_1ELNSP_7ScaleInE1ELSS_1EEEEEENSA_6LayoutISE_NSB_IJNSC_ILi0EEESW_SW_EEEEENSB_IJNSA_10UnderscoreESZ_SZ_EEEEENS7_6detail26Sm90ImplicitGemmTileTraitsINSA_13SM90_TMA_LOADENSA_14ComposedLayoutINSA_7SwizzleILi3ELi4ELi3EEENSA_18smem_ptr_flag_bitsILi16EEENSV_INSB_IJNSB_IJSI_NSC_ILi4EEEEEENSB_IJNSC_ILi8EEES1C_EEENSB_IJSD_NSC_ILi5EEEEEEEEENSB_IJNSB_IJSD_NSC_ILi4096EEEEEENSB_IJSI_NSC_ILi512EEEEEENSB_IJSW_NSC_ILi16384EEEEEEEEEEEEEvEENS13_INSA_20SM90_TMA_LOAD_IM2COLENS15_IS17_S19_NSV_INSB_IJNSB_IJSI_SD_EEES1D_S1F_EEENSB_IJNSB_IJSD_SW_EEES1K_NSB_IJSW_S1H_EEEEEEEEEEvEEEENS_8epilogue10collective6detail29Sm90TmaWarpSpecializedAdapterINS22_15DefaultEpilogueISL_NSB_IJlNSB_IJSD_lllEEESW_EEES27_NS21_6thread17LinearCombinationISL_Li1EffLNS28_9ScaleType4KindE0ELNS_15FloatRoundStyleE2ESL_EENS_4gemm15EpilogueDefaultEEEEEvvEEEEvNT_6ParamsE --------------------------
	.section	.nv.shared._ZN7cutlass13device_kernelINS_4conv6kernel13ConvUniversalINS1_16ConvProblemShapeILNS1_8OperatorE2ELi3EEENS1_10collective14CollectiveConvINS1_46MainloopSm90TmaGmmaWarpSpecializedImplicitGemmILS5_2ELi5ELi3EN4cute5tupleIJNSA_1CILi1EEESD_SD_EEENS1_36KernelImplicitTmaWarpSpecializedSm90ELi1EEENSB_IJNSC_ILi256EEENSB_IJNSC_ILi64EEEEEESJ_EEENS_10bfloat16_tESL_NSA_8TiledMMAINSA_8MMA_AtomIJNSA_4SM904GMMA27MMA_64x64x16_F32BF16BF16_SSILNSP_5MajorE1ELSR_1ELNSP_7ScaleInE1ELSS_1EEEEEENSA_6LayoutISE_NSB_IJNSC_ILi0EEESW_SW_EEEEENSB_IJNSA_10UnderscoreESZ_SZ_EEEEENS7_6detail26Sm90ImplicitGemmTileTraitsINSA_13SM90_TMA_LOADENSA_14ComposedLayoutINSA_7SwizzleILi3ELi4ELi3EEENSA_18smem_ptr_flag_bitsILi16EEENSV_INSB_IJNSB_IJSI_NSC_ILi4EEEEEENSB_IJNSC_ILi8EEES1C_EEENSB_IJSD_NSC_ILi5EEEEEEEEENSB_IJNSB_IJSD_NSC_ILi4096EEEEEENSB_IJSI_NSC_ILi512EEEEEENSB_IJSW_NSC_ILi16384EEEEEEEEEEEEEvEENS13_INSA_20SM90_TMA_LOAD_IM2COLENS15_IS17_S19_NSV_INSB_IJNSB_IJSI_SD_EEES1D_S1F_EEENSB_IJNSB_IJSD_SW_EEES1K_NSB_IJSW_S1H_EEEEEEEEEEvEEEENS_8epilogue10collective6detail29Sm90TmaWarpSpecializedAdapterINS22_15DefaultEpilogueISL_NSB_IJlNSB_IJSD_lllEEESW_EEES27_NS21_6thread17LinearCombinationISL_Li1EffLNS28_9ScaleType4KindE0ELNS_15FloatRoundStyleE2ESL_EENS_4gemm15EpilogueDefaultEEEEEvvEEEEvNT_6ParamsE,"aw",@nobits
	.sectionflags	@""
	.align	16
	.zero		1024


//--------------------- .nv.shared.reserved.0     --------------------------
	.section	.nv.shared.reserved.0,"aw",@nobits
	.weak		__nv_reservedSMEM_offset_0_alias
	.size		__nv_reservedSMEM_offset_0_alias, 0, 0
	.other		__nv_reservedSMEM_offset_0_alias,@"STO_CUDA_RESERVED_SHARED STV_DEFAULT"
__nv_reservedSMEM_offset_0_alias:
	.zero		0


//--------------------- .nv.global                --------------------------
	.section	.nv.global,"aw",@nobits
.nv.global:
	.type		_ZN39_INTERNAL_ad0f7c48_4_k_cu_29b85149_27844cute1_E,@object
	.size		_ZN39_INTERNAL_ad0f7c48_4_k_cu_29b85149_27844cute1_E,(_ZN39_INTERNAL_ad0f7c48_4_k_cu_29b85149_27844cuda3std3__45__cpo6cbeginE - _ZN39_INTERNAL_ad0f7c48_4_k_cu_29b85149_27844cute1_E)
_ZN39_INTERNAL_ad0f7c48_4_k_cu_29b85149_27844cute1_E:
	.zero		1
	.type		_ZN39_INTERNAL_ad0f7c48_4_k_cu_29b85149_27844cuda3std3__45__cpo6cbeginE,@object
	.size		_ZN39_INTERNAL_ad0f7c48_4_k_cu_29b85149_27844cuda3std3__45__cpo6cbeginE,(_ZN39_INTERNAL_ad0f7c48_4_k_cu_29b85149_27844cuda3std3__48in_placeE - _ZN39_INTERNAL_ad0f7c48_4_k_cu_29b85149_27844cuda3std3__45__cpo6cbeginE)
_ZN39_INTERNAL_ad0f7c48_4_k_cu_29b85149_27844cuda3std3__45__cpo6cbeginE:
	.zero		1
	.type		_ZN39_INTERNAL_ad0f7c48_4_k_cu_29b85149_27844cuda3std3__48in_placeE,@object
	.size		_ZN39_INTERNAL_ad0f7c48_4_k_cu_29b85149_27844cuda3std3__48in_placeE,(_ZN39_INTERNAL_ad0f7c48_4_k_cu_29b85149_27844cuda3std6ranges3__45__cpo9iter_moveE - _ZN39_INTERNAL_ad0f7c48_4_k_cu_29b85149_27844cuda3std3__48in_placeE)
_ZN39_INTERNAL_ad0f7c48_4_k_cu_29b85149_27844cuda3std3__48in_placeE:
	.zero		1
	.type		_ZN39_INTERNAL_ad0f7c48_4_k_cu_29b85149_27844cuda3std6ranges3__45__cpo9iter_moveE,@object
	.size		_ZN39_INTERNAL_ad0f7c48_4_k_cu_29b85149_27844cuda3std6ranges3__45__cpo9iter_moveE,(_ZN39_INTERNAL_ad0f7c48_4_k_cu_29b85149_27844cuda3std3__45__cpo5beginE - _ZN39_INTERNAL_ad0f7c48_4_k_cu_29b85149_27844cuda3std6ranges3__45__cpo9iter_moveE)
_ZN39_INTERNAL_ad0f7c48_4_k_cu_29b85149_27844cuda3std6ranges3__45__cpo9iter_moveE:
	.zero		1
	.type		_ZN39_INTERNAL_ad0f7c48_4_k_cu_29b85149_27844cuda3std3__45__cpo5beginE,@object
	.size		_ZN39_INTERNAL_ad0f7c48_4_k_cu_29b85149_27844cuda3std3__45__cpo5beginE,(_ZN39_INTERNAL_ad0f7c48_4_k_cu_29b85149_27844cuda3std3__441_GLOBAL__N__ad0f7c48_4_k_cu_29b85149_27846ignoreE - _ZN39_INTERNAL_ad0f7c48_4_k_cu_29b85149_27844cuda3std3__45__cpo5beginE)
_ZN39_INTERNAL_ad0f7c48_4_k_cu_29b85149_27844cuda3std3__45__cpo5beginE:
	.zero		1
	.type		_ZN39_INTERNAL_ad0f7c48_4_k_cu_29b85149_27844cuda3std3__441_GLOBAL__N__ad0f7c48_4_k_cu_29b85149_27846ignoreE,@object
	.size		_ZN39_INTERNAL_ad0f7c48_4_k_cu_29b85149_27844cuda3std3__441_GLOBAL__N__ad0f7c48_4_k_cu_29b85149_27846ignoreE,(_ZN39_INTERNAL_ad0f7c48_4_k_cu_29b85149_27844cute7productE - _ZN39_INTERNAL_ad0f7c48_4_k_cu_29b85149_27844cuda3std3__441_GLOBAL__N__ad0f7c48_4_k_cu_29b85149_27846ignoreE)
_ZN39_INTERNAL_ad0f7c48_4_k_cu_29b85149_27844cuda3std3__441_GLOBAL__N__ad0f7c48_4_k_cu_29b85149_27846ignoreE:
	.zero		1
	.type		_ZN39_INTERNAL_ad0f7c48_4_k_cu_29b85149_27844cute7productE,@object
	.size		_ZN39_INTERNAL_ad0f7c48_4_k_cu_29b85149_27844cute7productE,(_ZN39_INTERNAL_ad0f7c48_4_k_cu_29b85149_27844cuda3std3__45__cpo3endE - _ZN39_INTERNAL_ad0f7c48_4_k_cu_29b85149_27844cute7productE)
_ZN39_INTERNAL_ad0f7c48_4_k_cu_29b85149_27844cute7productE:
	.zero		1
	.type		_ZN39_INTERNAL_ad0f7c48_4_k_cu_29b85149_27844cuda3std3__45__cpo3endE,@object
	.size		_ZN39_INTERNAL_ad0f7c48_4_k_cu_29b85149_27844cuda3std3__45__cpo3endE,(_ZN39_INTERNAL_ad0f7c48_4_k_cu_29b85149_27844cuda3std3__419piecewise_constructE - _ZN39_INTERNAL_ad0f7c48_4_k_cu_29b85149_27844cuda3std3__45__cpo3endE)
_ZN39_INTERNAL_ad0f7c48_4_k_cu_29b85149_27844cuda3std3__45__cpo3endE:
	.zero		1
	.type		_ZN39_INTERNAL_ad0f7c48_4_k_cu_29b85149_27844cuda3std3__419piecewise_constructE,@object
	.size		_ZN39_INTERNAL_ad0f7c48_4_k_cu_29b85149_27844cuda3std3__419piecewise_constructE,(_ZN39_INTERNAL_ad0f7c48_4_k_cu_29b85149_27844cuda3std3__45__cpo4cendE - _ZN39_INTERNAL_ad0f7c48_4_k_cu_29b85149_27844cuda3std3__419piecewise_constructE)
_ZN39_INTERNAL_ad0f7c48_4_k_cu_29b85149_27844cuda3std3__419piecewise_constructE:
	.zero		1
	.type		_ZN39_INTERNAL_ad0f7c48_4_k_cu_29b85149_27844cuda3std3__45__cpo4cendE,@object
	.size		_ZN39_INTERNAL_ad0f7c48_4_k_cu_29b85149_27844cuda3std3__45__cpo4cendE,(_ZN39_INTERNAL_ad0f7c48_4_k_cu_29b85149_27844cuda3std6ranges3__45__cpo4swapE - _ZN39_INTERNAL_ad0f7c48_4_k_cu_29b85149_27844cuda3std3__45__cpo4cendE)
_ZN39_INTERNAL_ad0f7c48_4_k_cu_29b85149_27844cuda3std3__45__cpo4cendE:
	.zero		1
	.type		_ZN39_INTERNAL_ad0f7c48_4_k_cu_29b85149_27844cuda3std6ranges3__45__cpo4swapE,@object
	.size		_ZN39_INTERNAL_ad0f7c48_4_k_cu_29b85149_27844cuda3std6ranges3__45__cpo4swapE,(.L_7 - _ZN39_INTERNAL_ad0f7c48_4_k_cu_29b85149_27844cuda3std6ranges3__45__cpo4swapE)
_ZN39_INTERNAL_ad0f7c48_4_k_cu_29b85149_27844cuda3std6ranges3__45__cpo4swapE:
	.zero		1
.L_7:


//--------------------- .nv.constant0._ZN7cutlass13device_kernelINS_4conv6kernel13ConvUniversalINS1_16ConvProblemShapeILNS1_8OperatorE2ELi3EEENS1_10collective14CollectiveConvINS1_46MainloopSm90TmaGmmaWarpSpecializedImplicitGemmILS5_2ELi5ELi3EN4cute5tupleIJNSA_1CILi1EEESD_SD_EEENS1_36KernelImplicitTmaWarpSpecializedSm90ELi1EEENSB_IJNSC_ILi256EEENSB_IJNSC_ILi64EEEEEESJ_EEENS_10bfloat16_tESL_NSA_8TiledMMAINSA_8MMA_AtomIJNSA_4SM904GMMA27MMA_64x64x16_F32BF16BF16_SSILNSP_5MajorE1ELSR_1ELNSP_7ScaleInE1ELSS_1EEEEEENSA_6LayoutISE_NSB_IJNSC_ILi0EEESW_SW_EEEEENSB_IJNSA_10UnderscoreESZ_SZ_EEEEENS7_6detail26Sm90ImplicitGemmTileTraitsINSA_13SM90_TMA_LOADENSA_14ComposedLayoutINSA_7SwizzleILi3ELi4ELi3EEENSA_18smem_ptr_flag_bitsILi16EEENSV_INSB_IJNSB_IJSI_NSC_ILi4EEEEEENSB_IJNSC_ILi8EEES1C_EEENSB_IJSD_NSC_ILi5EEEEEEEEENSB_IJNSB_IJSD_NSC_ILi4096EEEEEENSB_IJSI_NSC_ILi512EEEEEENSB_IJSW_NSC_ILi16384EEEEEEEEEEEEEvEENS13_INSA_20SM90_TMA_LOAD_IM2COLENS15_IS17_S19_NSV_INSB_IJNSB_IJSI_SD_EEES1D_S1F_EEENSB_IJNSB_IJSD_SW_EEES1K_NSB_IJSW_S1H_EEEEEEEEEEvEEEENS_8epilogue10collective6detail29Sm90TmaWarpSpecializedAdapterINS22_15DefaultEpilogueISL_NSB_IJlNSB_IJSD_lllEEESW_EEES27_NS21_6thread17LinearCombinationISL_Li1EffLNS28_9ScaleType4KindE0ELNS_15FloatRoundStyleE2ESL_EENS_4gemm15EpilogueDefaultEEEEEvvEEEEvNT_6ParamsE --------------------------
	.section	.nv.constant0._ZN7cutlass13device_kernelINS_4conv6kernel13ConvUniversalINS1_16ConvProblemShapeILNS1_8OperatorE2ELi3EEENS1_10collective14CollectiveConvINS1_46MainloopSm90TmaGmmaWarpSpecializedImplicitGemmILS5_2ELi5ELi3EN4cute5tupleIJNSA_1CILi1EEESD_SD_EEENS1_36KernelImplicitTmaWarpSpecializedSm90ELi1EEENSB_IJNSC_ILi256EEENSB_IJNSC_ILi64EEEEEESJ_EEENS_10bfloat16_tESL_NSA_8TiledMMAINSA_8MMA_AtomIJNSA_4SM904GMMA27MMA_64x64x16_F32BF16BF16_SSILNSP_5MajorE1ELSR_1ELNSP_7ScaleInE1ELSS_1EEEEEENSA_6LayoutISE_NSB_IJNSC_ILi0EEESW_SW_EEEEENSB_IJNSA_10UnderscoreESZ_SZ_EEEEENS7_6detail26Sm90ImplicitGemmTileTraitsINSA_13SM90_TMA_LOADENSA_14ComposedLayoutINSA_7SwizzleILi3ELi4ELi3EEENSA_18smem_ptr_flag_bitsILi16EEENSV_INSB_IJNSB_IJSI_NSC_ILi4EEEEEENSB_IJNSC_ILi8EEES1C_EEENSB_IJSD_NSC_ILi5EEEEEEEEENSB_IJNSB_IJSD_NSC_ILi4096EEEEEENSB_IJSI_NSC_ILi512EEEEEENSB_IJSW_NSC_ILi16384EEEEEEEEEEEEEvEENS13_INSA_20SM90_TMA_LOAD_IM2COLENS15_IS17_S19_NSV_INSB_IJNSB_IJSI_SD_EEES1D_S1F_EEENSB_IJNSB_IJSD_SW_EEES1K_NSB_IJSW_S1H_EEEEEEEEEEvEEEENS_8epilogue10collective6detail29Sm90TmaWarpSpecializedAdapterINS22_15DefaultEpilogueISL_NSB_IJlNSB_IJSD_lllEEESW_EEES27_NS21_6thread17LinearCombinationISL_Li1EffLNS28_9ScaleType4KindE0ELNS_15FloatRoundStyleE2ESL_EENS_4gemm15EpilogueDefaultEEEEEvvEEEEvNT_6ParamsE,"a",@progbits
	.sectionflags	@""
	.align	4
.nv.constant0._ZN7cutlass13device_kernelINS_4conv6kernel13ConvUniversalINS1_16ConvProblemShapeILNS1_8OperatorE2ELi3EEENS1_10collective14CollectiveConvINS1_46MainloopSm90TmaGmmaWarpSpecializedImplicitGemmILS5_2ELi5ELi3EN4cute5tupleIJNSA_1CILi1EEESD_SD_EEENS1_36KernelImplicitTmaWarpSpecializedSm90ELi1EEENSB_IJNSC_ILi256EEENSB_IJNSC_ILi64EEEEEESJ_EEENS_10bfloat16_tESL_NSA_8TiledMMAINSA_8MMA_AtomIJNSA_4SM904GMMA27MMA_64x64x16_F32BF16BF16_SSILNSP_5MajorE1ELSR_1ELNSP_7ScaleInE1ELSS_1EEEEEENSA_6LayoutISE_NSB_IJNSC_ILi0EEESW_SW_EEEEENSB_IJNSA_10UnderscoreESZ_SZ_EEEEENS7_6detail26Sm90ImplicitGemmTileTraitsINSA_13SM90_TMA_LOADENSA_14ComposedLayoutINSA_7SwizzleILi3ELi4ELi3EEENSA_18smem_ptr_flag_bitsILi16EEENSV_INSB_IJNSB_IJSI_NSC_ILi4EEEEEENSB_IJNSC_ILi8EEES1C_EEENSB_IJSD_NSC_ILi5EEEEEEEEENSB_IJNSB_IJSD_NSC_ILi4096EEEEEENSB_IJSI_NSC_ILi512EEEEEENSB_IJSW_NSC_ILi16384EEEEEEEEEEEEEvEENS13_INSA_20SM90_TMA_LOAD_IM2COLENS15_IS17_S19_NSV_INSB_IJNSB_IJSI_SD_EEES1D_S1F_EEENSB_IJNSB_IJSD_SW_EEES1K_NSB_IJSW_S1H_EEEEEEEEEEvEEEENS_8epilogue10collective6detail29Sm90TmaWarpSpecializedAdapterINS22_15DefaultEpilogueISL_NSB_IJlNSB_IJSD_lllEEESW_EEES27_NS21_6thread17LinearCombinationISL_Li1EffLNS28_9ScaleType4KindE0ELNS_15FloatRoundStyleE2ESL_EENS_4gemm15EpilogueDefaultEEEEEvvEEEEvNT_6ParamsE:
	.zero		1664


//--------------------- SYMBOLS --------------------------

	.type		.nv.reservedSmem.offset0,@object
	.size		.nv.reservedSmem.offset0,0x4
